	.target	sm_100a

	.elftype	@"ET_EXEC"


//--------------------- .note.nv.tkinfo           --------------------------
	.section	.note.nv.tkinfo,"",@"SHT_NOTE"
	.sectionflags	@"SHF_NOTE_NV_TKINFO"
	.tkinfo
        /*0018*/ 	.word	0x00000002
        /*0030*/ 	.string	""
        /*0030*/ 	.string	"ptxas"
        /*0030*/ 	.string	"Cuda compilation tools, release 13.0, V13.0.88"
        /*0030*/ 	.string	"Build cuda_13.0.r13.0/compiler.36424714_0"
        /*0030*/ 	.string	"-arch sm_100a -m 64 "



//--------------------- .note.nv.cuinfo           --------------------------
	.section	.note.nv.cuinfo,"",@"SHT_NOTE"
	.sectionflags	@"SHF_NOTE_NV_CUINFO"
        /*0018*/ 	.short	0x0002
        /*001a*/ 	.short	0x0064
        /*001c*/ 	.short	0x0082
	.zero		2


//--------------------- .nv.info                  --------------------------
	.section	.nv.info,"",@"SHT_CUDA_INFO"
	.align	4


	//----- nvinfo : EIATTR_REGCOUNT
	.align		4
        /*0000*/ 	.byte	0x04, 0x2f
        /*0002*/ 	.short	(.L_19 - .L_18)
	.align		4
.L_18:
        /*0004*/ 	.word	index@(_ZN7cutlass13device_kernelINS_4gemm6kernel13GemmUniversalIN4cute5tupleIJiiiiEEENS1_10collective13CollectiveMmaINS1_46MainloopSm100TmaUmmaWarpSpecializedBlockScaledILi5ELi2ELi2ENS5_IJNS4_1CILi1EEENSA_ILi8EEESB_EEEEENS5_IJNSA_ILi128EEESF_SF_EEENS5_IJNS_12float_e5m2_tENS_13float_ue8m0_tEEEENS5_IJNS5_IJlSB_lEEENS4_6LayoutINS5_IJNS5_IJNS5_IJNSA_ILi32EEENSA_ILi4EEEEEEiEEESP_NS5_IJSB_iEEEEEENS5_IJNS5_IJNS5_IJNSA_ILi16EEESN_EEEiEEENS5_IJNS5_IJNSA_ILi0EEESB_EEENSA_ILi512EEEEEENS5_IJSV_iEEEEEEEEEEESJ_S12_NS4_8TiledMMAINS4_8MMA_AtomIJNS4_21SM100_MMA_MXF8F6F4_SSISH_SH_fSI_Li128ELi128ELNS4_4UMMA5MajorE0ELS17_0ELNS16_7ScaleInE0ELS18_0EEEEEENSL_INS5_IJSB_SB_SB_EEENS5_IJSV_SV_SV_EEEEENS5_IJNS4_10UnderscoreES1E_S1E_EEEEENS5_IJNS4_23SM90_TMA_LOAD_MULTICASTES1H_EEENS5_IJNS4_14ComposedLayoutINS4_7SwizzleILi3ELi4ELi3EEENS4_18smem_ptr_flag_bitsILi8EEENSL_INS5_IJSC_SF_EEENS5_IJSF_SB_EEEEEEENSL_INS5_IJNS5_IJNS5_IJSO_SB_EEENS5_IJSM_SB_EEEEEESB_NS5_IJSN_SB_EEEEEENS5_IJNS5_IJNS5_IJST_SX_EEESW_EEESV_NS5_IJSB_SX_EEEEEEEEEEEvNS4_8identityENS5_IJNS4_13SM90_TMA_LOADES24_EEES22_vS23_EENS_8epilogue10collective18CollectiveEpilogueINS27_23Sm100TmaWarpSpecializedILi4ELi2ELi32ELb1ELb0EEEJSG_NS5_IJNSL_ISF_SB_EENSL_ISM_SB_EEEEENS_10bfloat16_tESK_S2F_SK_NS27_6fusion15FusionCallbacksIS2B_NS2G_17LinearCombinationIS2F_fS2F_fLNS_15FloatRoundStyleE2EEESG_S2E_JEEENS4_5SM1004TMEM4LOAD26SM100_TMEM_LOAD_32dp32b32xES24_NS1J_INS1K_ILi2ELi4ELi3EEENS1M_ILi16EEENSL_INS5_IJSC_SM_EEES1T_EEEENS4_39AutoVectorizingCopyWithAssumedAlignmentILi128EEENS4_14SM90_TMA_STOREES2U_S2W_S2W_EEEvvEEEEvNT_6ParamsE)
        /*0008*/ 	.word	0x0000006e


	//----- nvinfo : EIATTR_FRAME_SIZE
	.align		4
.L_19:
        /*000c*/ 	.byte	0x04, 0x11
        /*000e*/ 	.short	(.L_21 - .L_20)
	.align		4
.L_20:
        /*0010*/ 	.word	index@($__internal_2_$__cuda_sm10x_tcgen05_guardrail_trap_unallocated_columns_being_dealloced)
        /*0014*/ 	.word	0x00000000


	//----- nvinfo : EIATTR_FRAME_SIZE
	.align		4
.L_21:
        /*0018*/ 	.byte	0x04, 0x11
        /*001a*/ 	.short	(.L_23 - .L_22)
	.align		4
.L_22:
        /*001c*/ 	.word	index@($__internal_1_$__cuda_sm10x_tcgen05_guardrail_trap_phase_invalid_during_alloc)
        /*0020*/ 	.word	0x00000000


	//----- nvinfo : EIATTR_FRAME_SIZE
	.align		4
.L_23:
        /*0024*/ 	.byte	0x04, 0x11
        /*0026*/ 	.short	(.L_25 - .L_24)
	.align		4
.L_24:
        /*0028*/ 	.word	index@($__internal_0_$__cuda_sm10x_tcgen05_guardrail_trap_col_being_dealloced_not_returned_by_alloc)
        /*002c*/ 	.word	0x00000000


	//----- nvinfo : EIATTR_FRAME_SIZE
	.align		4
.L_25:
        /*0030*/ 	.byte	0x04, 0x11
        /*0032*/ 	.short	(.L_27 - .L_26)
	.align		4
.L_26:
        /*0034*/ 	.word	index@(_ZN7cutlass13device_kernelINS_4gemm6kernel13GemmUniversalIN4cute5tupleIJiiiiEEENS1_10collective13CollectiveMmaINS1_46MainloopSm100TmaUmmaWarpSpecializedBlockScaledILi5ELi2ELi2ENS5_IJNS4_1CILi1EEENSA_ILi8EEESB_EEEEENS5_IJNSA_ILi128EEESF_SF_EEENS5_IJNS_12float_e5m2_tENS_13float_ue8m0_tEEEENS5_IJNS5_IJlSB_lEEENS4_6LayoutINS5_IJNS5_IJNS5_IJNSA_ILi32EEENSA_ILi4EEEEEEiEEESP_NS5_IJSB_iEEEEEENS5_IJNS5_IJNS5_IJNSA_ILi16EEESN_EEEiEEENS5_IJNS5_IJNSA_ILi0EEESB_EEENSA_ILi512EEEEEENS5_IJSV_iEEEEEEEEEEESJ_S12_NS4_8TiledMMAINS4_8MMA_AtomIJNS4_21SM100_MMA_MXF8F6F4_SSISH_SH_fSI_Li128ELi128ELNS4_4UMMA5MajorE0ELS17_0ELNS16_7ScaleInE0ELS18_0EEEEEENSL_INS5_IJSB_SB_SB_EEENS5_IJSV_SV_SV_EEEEENS5_IJNS4_10UnderscoreES1E_S1E_EEEEENS5_IJNS4_23SM90_TMA_LOAD_MULTICASTES1H_EEENS5_IJNS4_14ComposedLayoutINS4_7SwizzleILi3ELi4ELi3EEENS4_18smem_ptr_flag_bitsILi8EEENSL_INS5_IJSC_SF_EEENS5_IJSF_SB_EEEEEEENSL_INS5_IJNS5_IJNS5_IJSO_SB_EEENS5_IJSM_SB_EEEEEESB_NS5_IJSN_SB_EEEEEENS5_IJNS5_IJNS5_IJST_SX_EEESW_EEESV_NS5_IJSB_SX_EEEEEEEEEEEvNS4_8identityENS5_IJNS4_13SM90_TMA_LOADES24_EEES22_vS23_EENS_8epilogue10collective18CollectiveEpilogueINS27_23Sm100TmaWarpSpecializedILi4ELi2ELi32ELb1ELb0EEEJSG_NS5_IJNSL_ISF_SB_EENSL_ISM_SB_EEEEENS_10bfloat16_tESK_S2F_SK_NS27_6fusion15FusionCallbacksIS2B_NS2G_17LinearCombinationIS2F_fS2F_fLNS_15FloatRoundStyleE2EEESG_S2E_JEEENS4_5SM1004TMEM4LOAD26SM100_TMEM_LOAD_32dp32b32xES24_NS1J_INS1K_ILi2ELi4ELi3EEENS1M_ILi16EEENSL_INS5_IJSC_SM_EEES1T_EEEENS4_39AutoVectorizingCopyWithAssumedAlignmentILi128EEENS4_14SM90_TMA_STOREES2U_S2W_S2W_EEEvvEEEEvNT_6ParamsE)
        /*0038*/ 	.word	0x00000000


	//----- nvinfo : EIATTR_MIN_STACK_SIZE
	.align		4
.L_27:
        /*003c*/ 	.byte	0x04, 0x12
        /*003e*/ 	.short	(.L_29 - .L_28)
	.align		4
.L_28:
        /*0040*/ 	.word	index@(_ZN7cutlass13device_kernelINS_4gemm6kernel13GemmUniversalIN4cute5tupleIJiiiiEEENS1_10collective13CollectiveMmaINS1_46MainloopSm100TmaUmmaWarpSpecializedBlockScaledILi5ELi2ELi2ENS5_IJNS4_1CILi1EEENSA_ILi8EEESB_EEEEENS5_IJNSA_ILi128EEESF_SF_EEENS5_IJNS_12float_e5m2_tENS_13float_ue8m0_tEEEENS5_IJNS5_IJlSB_lEEENS4_6LayoutINS5_IJNS5_IJNS5_IJNSA_ILi32EEENSA_ILi4EEEEEEiEEESP_NS5_IJSB_iEEEEEENS5_IJNS5_IJNS5_IJNSA_ILi16EEESN_EEEiEEENS5_IJNS5_IJNSA_ILi0EEESB_EEENSA_ILi512EEEEEENS5_IJSV_iEEEEEEEEEEESJ_S12_NS4_8TiledMMAINS4_8MMA_AtomIJNS4_21SM100_MMA_MXF8F6F4_SSISH_SH_fSI_Li128ELi128ELNS4_4UMMA5MajorE0ELS17_0ELNS16_7ScaleInE0ELS18_0EEEEEENSL_INS5_IJSB_SB_SB_EEENS5_IJSV_SV_SV_EEEEENS5_IJNS4_10UnderscoreES1E_S1E_EEEEENS5_IJNS4_23SM90_TMA_LOAD_MULTICASTES1H_EEENS5_IJNS4_14ComposedLayoutINS4_7SwizzleILi3ELi4ELi3EEENS4_18smem_ptr_flag_bitsILi8EEENSL_INS5_IJSC_SF_EEENS5_IJSF_SB_EEEEEEENSL_INS5_IJNS5_IJNS5_IJSO_SB_EEENS5_IJSM_SB_EEEEEESB_NS5_IJSN_SB_EEEEEENS5_IJNS5_IJNS5_IJST_SX_EEESW_EEESV_NS5_IJSB_SX_EEEEEEEEEEEvNS4_8identityENS5_IJNS4_13SM90_TMA_LOADES24_EEES22_vS23_EENS_8epilogue10collective18CollectiveEpilogueINS27_23Sm100TmaWarpSpecializedILi4ELi2ELi32ELb1ELb0EEEJSG_NS5_IJNSL_ISF_SB_EENSL_ISM_SB_EEEEENS_10bfloat16_tESK_S2F_SK_NS27_6fusion15FusionCallbacksIS2B_NS2G_17LinearCombinationIS2F_fS2F_fLNS_15FloatRoundStyleE2EEESG_S2E_JEEENS4_5SM1004TMEM4LOAD26SM100_TMEM_LOAD_32dp32b32xES24_NS1J_INS1K_ILi2ELi4ELi3EEENS1M_ILi16EEENSL_INS5_IJSC_SM_EEES1T_EEEENS4_39AutoVectorizingCopyWithAssumedAlignmentILi128EEENS4_14SM90_TMA_STOREES2U_S2W_S2W_EEEvvEEEEvNT_6ParamsE)
        /*0044*/ 	.word	0x00000000
.L_29:


//--------------------- .nv.compat                --------------------------
	.section	.nv.compat,"",@"SHT_CUDA_COMPAT_INFO"
	.align	4
        /*0000*/ 	.byte	0x02, 0x09, 0x01, 0x00, 0x02, 0x02, 0x02, 0x00, 0x02, 0x05, 0x05, 0x00, 0x03, 0x07, 0x01, 0x01
        /*0010*/ 	.byte	0x02, 0x03, 0x01, 0x00, 0x02, 0x06, 0x01, 0x00, 0x04, 0x0b, 0x08, 0x00, 0x09, 0x00, 0x00, 0x00
        /*0020*/ 	.byte	0x00, 0x00, 0x00, 0x00


//--------------------- .nv.info._ZN7cutlass13device_kernelINS_4gemm6kernel13GemmUniversalIN4cute5tupleIJiiiiEEENS1_10collective13CollectiveMmaINS1_46MainloopSm100TmaUmmaWarpSpecializedBlockScaledILi5ELi2ELi2ENS5_IJNS4_1CILi1EEENSA_ILi8EEESB_EEEEENS5_IJNSA_ILi128EEESF_SF_EEENS5_IJNS_12float_e5m2_tENS_13float_ue8m0_tEEEENS5_IJNS5_IJlSB_lEEENS4_6LayoutINS5_IJNS5_IJNS5_IJNSA_ILi32EEENSA_ILi4EEEEEEiEEESP_NS5_IJSB_iEEEEEENS5_IJNS5_IJNS5_IJNSA_ILi16EEESN_EEEiEEENS5_IJNS5_IJNSA_ILi0EEESB_EEENSA_ILi512EEEEEENS5_IJSV_iEEEEEEEEEEESJ_S12_NS4_8TiledMMAINS4_8MMA_AtomIJNS4_21SM100_MMA_MXF8F6F4_SSISH_SH_fSI_Li128ELi128ELNS4_4UMMA5MajorE0ELS17_0ELNS16_7ScaleInE0ELS18_0EEEEEENSL_INS5_IJSB_SB_SB_EEENS5_IJSV_SV_SV_EEEEENS5_IJNS4_10UnderscoreES1E_S1E_EEEEENS5_IJNS4_23SM90_TMA_LOAD_MULTICASTES1H_EEENS5_IJNS4_14ComposedLayoutINS4_7SwizzleILi3ELi4ELi3EEENS4_18smem_ptr_flag_bitsILi8EEENSL_INS5_IJSC_SF_EEENS5_IJSF_SB_EEEEEEENSL_INS5_IJNS5_IJNS5_IJSO_SB_EEENS5_IJSM_SB_EEEEEESB_NS5_IJSN_SB_EEEEEENS5_IJNS5_IJNS5_IJST_SX_EEESW_EEESV_NS5_IJSB_SX_EEEEEEEEEEEvNS4_8identityENS5_IJNS4_13SM90_TMA_LOADES24_EEES22_vS23_EENS_8epilogue10collective18CollectiveEpilogueINS27_23Sm100TmaWarpSpecializedILi4ELi2ELi32ELb1ELb0EEEJSG_NS5_IJNSL_ISF_SB_EENSL_ISM_SB_EEEEENS_10bfloat16_tESK_S2F_SK_NS27_6fusion15FusionCallbacksIS2B_NS2G_17LinearCombinationIS2F_fS2F_fLNS_15FloatRoundStyleE2EEESG_S2E_JEEENS4_5SM1004TMEM4LOAD26SM100_TMEM_LOAD_32dp32b32xES24_NS1J_INS1K_ILi2ELi4ELi3EEENS1M_ILi16EEENSL_INS5_IJSC_SM_EEES1T_EEEENS4_39AutoVectorizingCopyWithAssumedAlignmentILi128EEENS4_14SM90_TMA_STOREES2U_S2W_S2W_EEEvvEEEEvNT_6ParamsE --------------------------
	.section	.nv.info._ZN7cutlass13device_kernelINS_4gemm6kernel13GemmUniversalIN4cute5tupleIJiiiiEEENS1_10collective13CollectiveMmaINS1_46MainloopSm100TmaUmmaWarpSpecializedBlockScaledILi5ELi2ELi2ENS5_IJNS4_1CILi1EEENSA_ILi8EEESB_EEEEENS5_IJNSA_ILi128EEESF_SF_EEENS5_IJNS_12float_e5m2_tENS_13float_ue8m0_tEEEENS5_IJNS5_IJlSB_lEEENS4_6LayoutINS5_IJNS5_IJNS5_IJNSA_ILi32EEENSA_ILi4EEEEEEiEEESP_NS5_IJSB_iEEEEEENS5_IJNS5_IJNS5_IJNSA_ILi16EEESN_EEEiEEENS5_IJNS5_IJNSA_ILi0EEESB_EEENSA_ILi512EEEEEENS5_IJSV_iEEEEEEEEEEESJ_S12_NS4_8TiledMMAINS4_8MMA_AtomIJNS4_21SM100_MMA_MXF8F6F4_SSISH_SH_fSI_Li128ELi128ELNS4_4UMMA5MajorE0ELS17_0ELNS16_7ScaleInE0ELS18_0EEEEEENSL_INS5_IJSB_SB_SB_EEENS5_IJSV_SV_SV_EEEEENS5_IJNS4_10UnderscoreES1E_S1E_EEEEENS5_IJNS4_23SM90_TMA_LOAD_MULTICASTES1H_EEENS5_IJNS4_14ComposedLayoutINS4_7SwizzleILi3ELi4ELi3EEENS4_18smem_ptr_flag_bitsILi8EEENSL_INS5_IJSC_SF_EEENS5_IJSF_SB_EEEEEEENSL_INS5_IJNS5_IJNS5_IJSO_SB_EEENS5_IJSM_SB_EEEEEESB_NS5_IJSN_SB_EEEEEENS5_IJNS5_IJNS5_IJST_SX_EEESW_EEESV_NS5_IJSB_SX_EEEEEEEEEEEvNS4_8identityENS5_IJNS4_13SM90_TMA_LOADES24_EEES22_vS23_EENS_8epilogue10collective18CollectiveEpilogueINS27_23Sm100TmaWarpSpecializedILi4ELi2ELi32ELb1ELb0EEEJSG_NS5_IJNSL_ISF_SB_EENSL_ISM_SB_EEEEENS_10bfloat16_tESK_S2F_SK_NS27_6fusion15FusionCallbacksIS2B_NS2G_17LinearCombinationIS2F_fS2F_fLNS_15FloatRoundStyleE2EEESG_S2E_JEEENS4_5SM1004TMEM4LOAD26SM100_TMEM_LOAD_32dp32b32xES24_NS1J_INS1K_ILi2ELi4ELi3EEENS1M_ILi16EEENSL_INS5_IJSC_SM_EEES1T_EEEENS4_39AutoVectorizingCopyWithAssumedAlignmentILi128EEENS4_14SM90_TMA_STOREES2U_S2W_S2W_EEEvvEEEEvNT_6ParamsE,"",@"SHT_CUDA_INFO"
	.sectionflags	@""
	.align	4


	//----- nvinfo : EIATTR_CUDA_API_VERSION
	.align		4
        /*0000*/ 	.byte	0x04, 0x37
        /*0002*/ 	.short	(.L_31 - .L_30)
.L_30:
        /*0004*/ 	.word	0x00000082


	//----- nvinfo : EIATTR_KPARAM_INFO
	.align		4
.L_31:
        /*0008*/ 	.byte	0x04, 0x17
        /*000a*/ 	.short	(.L_33 - .L_32)
.L_32:
        /*000c*/ 	.word	0x00000000
        /*0010*/ 	.short	0x0000
        /*0012*/ 	.short	0x0000
        /*0014*/ 	.byte	0x00, 0xf0, 0x01, 0x30


	//----- nvinfo : EIATTR_AT_ENTRY_FRAGMENTS
	.align		4
.L_33:
        /*0018*/ 	.byte	0x04, 0x4f
        /*001a*/ 	.short	(.L_35 - .L_34)


	//   ....[0]....
.L_34:
        /*001c*/ 	.word	0x00000006


	//----- nvinfo : EIATTR_RESERVED_SMEM_USED
	.align		4
.L_35:
        /*0020*/ 	.byte	0x01, 0x41
	.zero		2


	//----- nvinfo : EIATTR_SPARSE_MMA_MASK
	.align		4
        /*0024*/ 	.byte	0x03, 0x50
        /*0026*/ 	.short	0x0000


	//----- nvinfo : EIATTR_TCGEN05_1CTA_USED
	.align		4
        /*0028*/ 	.byte	0x01, 0x51
	.zero		2


	//----- nvinfo : EIATTR_MAXREG_COUNT
	.align		4
        /*002c*/ 	.byte	0x03, 0x1b
        /*002e*/ 	.short	0x00ff


	//----- nvinfo : EIATTR_NUM_BARRIERS
	.align		4
        /*0030*/ 	.byte	0x02, 0x4c
        /*0032*/ 	.byte	0x07
	.zero		1


	//----- nvinfo : EIATTR_EXTERNS
	.align		4
        /*0034*/ 	.byte	0x04, 0x0f
        /*0036*/ 	.short	(.L_37 - .L_36)


	//   ....[0]....
	.align		4
.L_36:
        /*0038*/ 	.word	index@(__assertfail)


	//----- nvinfo : EIATTR_MERCURY_ISA_VERSION
	.align		4
.L_37:
        /*003c*/ 	.byte	0x03, 0x5f
        /*003e*/ 	.short	0x0101


	//----- nvinfo : EIATTR_INT_WARP_WIDE_INSTR_OFFSETS
	.align		4
        /*0040*/ 	.byte	0x04, 0x31
        /*0042*/ 	.short	(.L_39 - .L_38)


	//   ....[0]....
.L_38:
        /*0044*/ 	.word	0x00002470


	//   ....[1]....
        /*0048*/ 	.word	0x00004140


	//   ....[2]....
        /*004c*/ 	.word	0x00004170


	//   ....[3]....
        /*0050*/ 	.word	0x000041c0


	//   ....[4]....
        /*0054*/ 	.word	0x00004a80


	//   ....[5]....
        /*0058*/ 	.word	0x00004ae0


	//   ....[6]....
        /*005c*/ 	.word	0x00004bd0


	//   ....[7]....
        /*0060*/ 	.word	0x00004c40


	//   ....[8]....
        /*0064*/ 	.word	0x00004d50


	//   ....[9]....
        /*0068*/ 	.word	0x00004de0


	//   ....[10]....
        /*006c*/ 	.word	0x00004fb0


	//   ....[11]....
        /*0070*/ 	.word	0x00005060


	//----- nvinfo : EIATTR_COOP_GROUP_MASK_REGIDS
	.align		4
.L_39:
        /*0074*/ 	.byte	0x04, 0x29
        /*0076*/ 	.short	(.L_41 - .L_40)


	//   ....[0]....
.L_40:
        /*0078*/ 	.word	0xffffffff


	//   ....[1]....
        /*007c*/ 	.word	0xffffffff


	//   ....[2]....
        /*0080*/ 	.word	0xffffffff


	//   ....[3]....
        /*0084*/ 	.word	0xffffffff


	//   ....[4]....
        /*0088*/ 	.word	0xffffffff


	//   ....[5]....
        /*008c*/ 	.word	0xffffffff


	//   ....[6]....
        /*0090*/ 	.word	0xffffffff


	//   ....[7]....
        /*0094*/ 	.word	0xffffffff


	//   ....[8]....
        /*0098*/ 	.word	0xffffffff


	//   ....[9]....
        /*009c*/ 	.word	0xffffffff


	//   ....[10]....
        /*00a0*/ 	.word	0xffffffff


	//   ....[11]....
        /*00a4*/ 	.word	0xffffffff


	//   ....[12]....
        /*00a8*/ 	.word	0xffffffff


	//   ....[13]....
        /*00ac*/ 	.word	0xffffffff


	//----- nvinfo : EIATTR_COOP_GROUP_INSTR_OFFSETS
	.align		4
.L_41:
        /*00b0*/ 	.byte	0x04, 0x28
        /*00b2*/ 	.short	(.L_43 - .L_42)


	//   ....[0]....
.L_42:
        /*00b4*/ 	.word	0x00000090


	//   ....[1]....
        /*00b8*/ 	.word	0x00000530


	//   ....[2]....
        /*00bc*/ 	.word	0x00000700


	//   ....[3]....
        /*00c0*/ 	.word	0x000008a0


	//   ....[4]....
        /*00c4*/ 	.word	0x000009a0


	//   ....[5]....
        /*00c8*/ 	.word	0x00000b10


	//   ....[6]....
        /*00cc*/ 	.word	0x00000c70


	//   ....[7]....
        /*00d0*/ 	.word	0x00000e20


	//   ....[8]....
        /*00d4*/ 	.word	0x00002350


	//   ....[9]....
        /*00d8*/ 	.word	0x000031d0


	//   ....[10]....
        /*00dc*/ 	.word	0x000033e0


	//   ....[11]....
        /*00e0*/ 	.word	0x00003410


	//   ....[12]....
        /*00e4*/ 	.word	0x00004030


	//   ....[13]....
        /*00e8*/ 	.word	0x00004260


	//----- nvinfo : EIATTR_VRC_CTA_INIT_COUNT
	.align		4
.L_43:
        /*00ec*/ 	.byte	0x02, 0x4a
        /*00ee*/ 	.byte	0x80
	.zero		1


	//----- nvinfo : EIATTR_SYSCALL_OFFSETS
	.align		4
        /*00f0*/ 	.byte	0x04, 0x46
        /*00f2*/ 	.short	(.L_45 - .L_44)


	//   ....[0]....
.L_44:
        /*00f4*/ 	.word	0x00005b80


	//   ....[1]....
        /*00f8*/ 	.word	0x00005c70


	//   ....[2]....
        /*00fc*/ 	.word	0x000063e0


	//   ....[3]....
        /*0100*/ 	.word	0x00007060


	//   ....[4]....
        /*0104*/ 	.word	0x00007cb0


	//   ....[5]....
        /*0108*/ 	.word	0x00008900


	//----- nvinfo : EIATTR_MBARRIER_INSTR_OFFSETS
	.align		4
.L_45:
        /*010c*/ 	.byte	0x04, 0x39
        /*010e*/ 	.short	(.L_47 - .L_46)


	//   ....[0]....
.L_46:
        /*0110*/ 	.word	0x00000650
        /*0114*/ 	.word	0x000000ff
        /*0118*/ 	.word	0x00000000
        /*011c*/ 	.short	0x0100
        /*011e*/ 	.byte	0x06
	.zero		1


	//   ....[1]....
        /*0120*/ 	.word	0x00000660
        /*0124*/ 	.word	0x000000ff
        /*0128*/ 	.word	0x00000028
        /*012c*/ 	.short	0x0100
        /*012e*/ 	.byte	0x06
	.zero		1


	//   ....[2]....
        /*0130*/ 	.word	0x00000670
        /*0134*/ 	.word	0x000000ff
        /*0138*/ 	.word	0x00000008
        /*013c*/ 	.short	0x0100
        /*013e*/ 	.byte	0x06
	.zero		1


	//   ....[3]....
        /*0140*/ 	.word	0x00000680
        /*0144*/ 	.word	0x000000ff
        /*0148*/ 	.word	0x00000030
        /*014c*/ 	.short	0x0100
        /*014e*/ 	.byte	0x06
	.zero		1


	//   ....[4]....
        /*0150*/ 	.word	0x00000690
        /*0154*/ 	.word	0x000000ff
        /*0158*/ 	.word	0x00000010
        /*015c*/ 	.short	0x0100
        /*015e*/ 	.byte	0x06
	.zero		1


	//   ....[5]....
        /*0160*/ 	.word	0x000006a0
        /*0164*/ 	.word	0x000000ff
        /*0168*/ 	.word	0x00000038
        /*016c*/ 	.short	0x0100
        /*016e*/ 	.byte	0x06
	.zero		1


	//   ....[6]....
        /*0170*/ 	.word	0x000006b0
        /*0174*/ 	.word	0x000000ff
        /*0178*/ 	.word	0x00000018
        /*017c*/ 	.short	0x0100
        /*017e*/ 	.byte	0x06
	.zero		1


	//   ....[7]....
        /*0180*/ 	.word	0x000006c0
        /*0184*/ 	.word	0x000000ff
        /*0188*/ 	.word	0x00000040
        /*018c*/ 	.short	0x0100
        /*018e*/ 	.byte	0x06
	.zero		1


	//   ....[8]....
        /*0190*/ 	.word	0x000006d0
        /*0194*/ 	.word	0x000000ff
        /*0198*/ 	.word	0x00000020
        /*019c*/ 	.short	0x0100
        /*019e*/ 	.byte	0x06
	.zero		1


	//   ....[9]....
        /*01a0*/ 	.word	0x000006e0
        /*01a4*/ 	.word	0x000000ff
        /*01a8*/ 	.word	0x00000048
        /*01ac*/ 	.short	0x0100
        /*01ae*/ 	.byte	0x06
	.zero		1


	//   ....[10]....
        /*01b0*/ 	.word	0x00000810
        /*01b4*/ 	.word	0x000000ff
        /*01b8*/ 	.word	0x00000050
        /*01bc*/ 	.short	0x0100
        /*01be*/ 	.byte	0x06
	.zero		1


	//   ....[11]....
        /*01c0*/ 	.word	0x00000820
        /*01c4*/ 	.word	0x000000ff
        /*01c8*/ 	.word	0x00000070
        /*01cc*/ 	.short	0x0100
        /*01ce*/ 	.byte	0x06
	.zero		1


	//   ....[12]....
        /*01d0*/ 	.word	0x00000830
        /*01d4*/ 	.word	0x000000ff
        /*01d8*/ 	.word	0x00000058
        /*01dc*/ 	.short	0x0100
        /*01de*/ 	.byte	0x06
	.zero		1


	//   ....[13]....
        /*01e0*/ 	.word	0x00000840
        /*01e4*/ 	.word	0x000000ff
        /*01e8*/ 	.word	0x00000078
        /*01ec*/ 	.short	0x0100
        /*01ee*/ 	.byte	0x06
	.zero		1


	//   ....[14]....
        /*01f0*/ 	.word	0x00000850
        /*01f4*/ 	.word	0x000000ff
        /*01f8*/ 	.word	0x00000060
        /*01fc*/ 	.short	0x0100
        /*01fe*/ 	.byte	0x06
	.zero		1


	//   ....[15]....
        /*0200*/ 	.word	0x00000860
        /*0204*/ 	.word	0x000000ff
        /*0208*/ 	.word	0x00000080
        /*020c*/ 	.short	0x0100
        /*020e*/ 	.byte	0x06
	.zero		1


	//   ....[16]....
        /*0210*/ 	.word	0x00000870
        /*0214*/ 	.word	0x000000ff
        /*0218*/ 	.word	0x00000068
        /*021c*/ 	.short	0x0100
        /*021e*/ 	.byte	0x06
	.zero		1


	//   ....[17]....
        /*0220*/ 	.word	0x00000880
        /*0224*/ 	.word	0x000000ff
        /*0228*/ 	.word	0x00000088
        /*022c*/ 	.short	0x0100
        /*022e*/ 	.byte	0x06
	.zero		1


	//   ....[18]....
        /*0230*/ 	.word	0x00000970
        /*0234*/ 	.word	0x000000ff
        /*0238*/ 	.word	0x00000090
        /*023c*/ 	.short	0x0100
        /*023e*/ 	.byte	0x05
	.zero		1


	//   ....[19]....
        /*0240*/ 	.word	0x00000980
        /*0244*/ 	.word	0x000000ff
        /*0248*/ 	.word	0x00000098
        /*024c*/ 	.short	0x0100
        /*024e*/ 	.byte	0x05
	.zero		1


	//   ....[20]....
        /*0250*/ 	.word	0x00000ac0
        /*0254*/ 	.word	0x000000ff
        /*0258*/ 	.word	0x000000a0
        /*025c*/ 	.short	0x0100
        /*025e*/ 	.byte	0x05
	.zero		1


	//   ....[21]....
        /*0260*/ 	.word	0x00000ad0
        /*0264*/ 	.word	0x000000ff
        /*0268*/ 	.word	0x000000b0
        /*026c*/ 	.short	0x0100
        /*026e*/ 	.byte	0x05
	.zero		1


	//   ....[22]....
        /*0270*/ 	.word	0x00000ae0
        /*0274*/ 	.word	0x000000ff
        /*0278*/ 	.word	0x000000a8
        /*027c*/ 	.short	0x0100
        /*027e*/ 	.byte	0x05
	.zero		1


	//   ....[23]....
        /*0280*/ 	.word	0x00000af0
        /*0284*/ 	.word	0x000000ff
        /*0288*/ 	.word	0x000000b8
        /*028c*/ 	.short	0x0100
        /*028e*/ 	.byte	0x05
	.zero		1


	//   ....[24]....
        /*0290*/ 	.word	0x00000c20
        /*0294*/ 	.word	0x000000ff
        /*0298*/ 	.word	0x000000c0
        /*029c*/ 	.short	0x0100
        /*029e*/ 	.byte	0x06
	.zero		1


	//   ....[25]....
        /*02a0*/ 	.word	0x00000c30
        /*02a4*/ 	.word	0x000000ff
        /*02a8*/ 	.word	0x000000d0
        /*02ac*/ 	.short	0x0100
        /*02ae*/ 	.byte	0x06
	.zero		1


	//   ....[26]....
        /*02b0*/ 	.word	0x00000c40
        /*02b4*/ 	.word	0x000000ff
        /*02b8*/ 	.word	0x000000c8
        /*02bc*/ 	.short	0x0100
        /*02be*/ 	.byte	0x06
	.zero		1


	//   ....[27]....
        /*02c0*/ 	.word	0x00000c50
        /*02c4*/ 	.word	0x000000ff
        /*02c8*/ 	.word	0x000000d8
        /*02cc*/ 	.short	0x0100
        /*02ce*/ 	.byte	0x06
	.zero		1


	//   ....[28]....
        /*02d0*/ 	.word	0x00000d40
        /*02d4*/ 	.word	0x000000ff
        /*02d8*/ 	.word	0x000000e0
        /*02dc*/ 	.short	0x0100
        /*02de*/ 	.byte	0x05
	.zero		1


	//   ....[29]....
        /*02e0*/ 	.word	0x00000d50
        /*02e4*/ 	.word	0x000000ff
        /*02e8*/ 	.word	0x000000f0
        /*02ec*/ 	.short	0x0100
        /*02ee*/ 	.byte	0x05
	.zero		1


	//   ....[30]....
        /*02f0*/ 	.word	0x00000d60
        /*02f4*/ 	.word	0x000000ff
        /*02f8*/ 	.word	0x000000e8
        /*02fc*/ 	.short	0x0100
        /*02fe*/ 	.byte	0x05
	.zero		1


	//   ....[31]....
        /*0300*/ 	.word	0x00000d70
        /*0304*/ 	.word	0x000000ff
        /*0308*/ 	.word	0x000000f8
        /*030c*/ 	.short	0x0100
        /*030e*/ 	.byte	0x05
	.zero		1


	//   ....[32]....
        /*0310*/ 	.word	0x00001930
        /*0314*/ 	.word	0x00000002
        /*0318*/ 	.word	0x000000f0
        /*031c*/ 	.short	0x010a
        /*031e*/ 	.byte	0xff
	.zero		1


	//   ....[33]....
        /*0320*/ 	.word	0x00001960
        /*0324*/ 	.word	0x00000002
        /*0328*/ 	.word	0x000000e0
        /*032c*/ 	.short	0x0101
        /*032e*/ 	.byte	0xff
	.zero		1


	//   ....[34]....
        /*0330*/ 	.word	0x00001a30
        /*0334*/ 	.word	0x000000ff
        /*0338*/ 	.word	0x00000028
        /*033c*/ 	.short	0x010a
        /*033e*/ 	.byte	0x08
	.zero		1


	//   ....[35]....
        /*0340*/ 	.word	0x00001ab0
        /*0344*/ 	.word	0x000000ff
        /*0348*/ 	.word	0x00000028
        /*034c*/ 	.short	0x010a
        /*034e*/ 	.byte	0x29
	.zero		1


	//   ....[36]....
        /*0350*/ 	.word	0x00001bf0
        /*0354*/ 	.word	0x000000ff
        /*0358*/ 	.word	0x00000028
        /*035c*/ 	.short	0x010a
        /*035e*/ 	.byte	0x08
	.zero		1


	//   ....[37]....
        /*0360*/ 	.word	0x00001eb0
        /*0364*/ 	.word	0x000000ff
        /*0368*/ 	.word	0x00000098
        /*036c*/ 	.short	0x0101
        /*036e*/ 	.byte	0x06
	.zero		1


	//   ....[38]....
        /*0370*/ 	.word	0x00001ed0
        /*0374*/ 	.word	0x000000ff
        /*0378*/ 	.word	0x00000028
        /*037c*/ 	.short	0x010a
        /*037e*/ 	.byte	0x08
	.zero		1


	//   ....[39]....
        /*0380*/ 	.word	0x00001f50
        /*0384*/ 	.word	0x000000ff
        /*0388*/ 	.word	0x00000028
        /*038c*/ 	.short	0x010a
        /*038e*/ 	.byte	0x29
	.zero		1


	//   ....[40]....
        /*0390*/ 	.word	0x00002090
        /*0394*/ 	.word	0x000000ff
        /*0398*/ 	.word	0x00000028
        /*039c*/ 	.short	0x010a
        /*039e*/ 	.byte	0x08
	.zero		1


	//   ....[41]....
        /*03a0*/ 	.word	0x00002380
        /*03a4*/ 	.word	0x00000002
        /*03a8*/ 	.word	0x000000a0
        /*03ac*/ 	.short	0x010a
        /*03ae*/ 	.byte	0xff
	.zero		1


	//   ....[42]....
        /*03b0*/ 	.word	0x00002440
        /*03b4*/ 	.word	0x00000002
        /*03b8*/ 	.word	0x00000000
        /*03bc*/ 	.short	0x0101
        /*03be*/ 	.byte	0xff
	.zero		1


	//   ....[43]....
        /*03c0*/ 	.word	0x000029c0
        /*03c4*/ 	.word	0x000000ff
        /*03c8*/ 	.word	0x00000000
        /*03cc*/ 	.short	0x010a
        /*03ce*/ 	.byte	0x04
	.zero		1


	//   ....[44]....
        /*03d0*/ 	.word	0x00002a50
        /*03d4*/ 	.word	0x000000ff
        /*03d8*/ 	.word	0x00000000
        /*03dc*/ 	.short	0x010a
        /*03de*/ 	.byte	0x04
	.zero		1


	//   ....[45]....
        /*03e0*/ 	.word	0x00002ae0
        /*03e4*/ 	.word	0x000000ff
        /*03e8*/ 	.word	0x00000000
        /*03ec*/ 	.short	0x010a
        /*03ee*/ 	.byte	0x04
	.zero		1


	//   ....[46]....
        /*03f0*/ 	.word	0x00002b70
        /*03f4*/ 	.word	0x000000ff
        /*03f8*/ 	.word	0x00000000
        /*03fc*/ 	.short	0x010a
        /*03fe*/ 	.byte	0x04
	.zero		1


	//   ....[47]....
        /*0400*/ 	.word	0x00002c10
        /*0404*/ 	.word	0x00000000
        /*0408*/ 	.word	0x00000000
        /*040c*/ 	.short	0x010a
        /*040e*/ 	.byte	0xff
	.zero		1


	//   ....[48]....
        /*0410*/ 	.word	0x00002d30
        /*0414*/ 	.word	0x00000000
        /*0418*/ 	.word	0x000000e0
        /*041c*/ 	.short	0x010a
        /*041e*/ 	.byte	0xff
	.zero		1


	//   ....[49]....
        /*0420*/ 	.word	0x00002da0
        /*0424*/ 	.word	0x00000000
        /*0428*/ 	.word	0x00000000
        /*042c*/ 	.short	0x0101
        /*042e*/ 	.byte	0xff
	.zero		1


	//   ....[50]....
        /*0430*/ 	.word	0x00002dc0
        /*0434*/ 	.word	0x000000ff
        /*0438*/ 	.word	0x000000b0
        /*043c*/ 	.short	0x010a
        /*043e*/ 	.byte	0x05
	.zero		1


	//   ....[51]....
        /*0440*/ 	.word	0x00002ee0
        /*0444*/ 	.word	0x00000000
        /*0448*/ 	.word	0x000000a0
        /*044c*/ 	.short	0x010a
        /*044e*/ 	.byte	0xff
	.zero		1


	//   ....[52]....
        /*0450*/ 	.word	0x00002fe0
        /*0454*/ 	.word	0x00000000
        /*0458*/ 	.word	0x00000000
        /*045c*/ 	.short	0x0101
        /*045e*/ 	.byte	0xff
	.zero		1


	//   ....[53]....
        /*0460*/ 	.word	0x00003070
        /*0464*/ 	.word	0x000000ff
        /*0468*/ 	.word	0x000000b0
        /*046c*/ 	.short	0x0106
        /*046e*/ 	.byte	0x05
	.zero		1


	//   ....[54]....
        /*0470*/ 	.word	0x00003090
        /*0474*/ 	.word	0x000000ff
        /*0478*/ 	.word	0x000000b0
        /*047c*/ 	.short	0x010a
        /*047e*/ 	.byte	0x05
	.zero		1


	//   ....[55]....
        /*0480*/ 	.word	0x00003120
        /*0484*/ 	.word	0x000000ff
        /*0488*/ 	.word	0x000000b0
        /*048c*/ 	.short	0x0106
        /*048e*/ 	.byte	0x04
	.zero		1


	//   ....[56]....
        /*0490*/ 	.word	0x00003160
        /*0494*/ 	.word	0x00000000
        /*0498*/ 	.word	0x000000b0
        /*049c*/ 	.short	0x010a
        /*049e*/ 	.byte	0xff
	.zero		1


	//   ....[57]....
        /*04a0*/ 	.word	0x00003930
        /*04a4*/ 	.word	0x00000000
        /*04a8*/ 	.word	0x000000a0
        /*04ac*/ 	.short	0x010a
        /*04ae*/ 	.byte	0xff
	.zero		1


	//   ....[58]....
        /*04b0*/ 	.word	0x00003a40
        /*04b4*/ 	.word	0x00000003
        /*04b8*/ 	.word	0x00000000
        /*04bc*/ 	.short	0x0101
        /*04be*/ 	.byte	0xff
	.zero		1


	//   ....[59]....
        /*04c0*/ 	.word	0x00003a50
        /*04c4*/ 	.word	0x000000ff
        /*04c8*/ 	.word	0x00000000
        /*04cc*/ 	.short	0x010a
        /*04ce*/ 	.byte	0x0e
	.zero		1


	//   ....[60]....
        /*04d0*/ 	.word	0x00003a70
        /*04d4*/ 	.word	0x000000ff
        /*04d8*/ 	.word	0x000000d0
        /*04dc*/ 	.short	0x010a
        /*04de*/ 	.byte	0x0f
	.zero		1


	//   ....[61]....
        /*04e0*/ 	.word	0x00003b40
        /*04e4*/ 	.word	0x000000ff
        /*04e8*/ 	.word	0x00000000
        /*04ec*/ 	.short	0x010a
        /*04ee*/ 	.byte	0x0e
	.zero		1


	//   ....[62]....
        /*04f0*/ 	.word	0x00003c70
        /*04f4*/ 	.word	0x000000ff
        /*04f8*/ 	.word	0x00000000
        /*04fc*/ 	.short	0x010a
        /*04fe*/ 	.byte	0x26
	.zero		1


	//   ....[63]....
        /*0500*/ 	.word	0x00003f80
        /*0504*/ 	.word	0x000000ff
        /*0508*/ 	.word	0x00000000
        /*050c*/ 	.short	0x010a
        /*050e*/ 	.byte	0x05
	.zero		1


	//   ....[64]....
        /*0510*/ 	.word	0x00004010
        /*0514*/ 	.word	0x000000ff
        /*0518*/ 	.word	0x00000000
        /*051c*/ 	.short	0x010a
        /*051e*/ 	.byte	0x06
	.zero		1


	//   ....[65]....
        /*0520*/ 	.word	0x00004440
        /*0524*/ 	.word	0x00000000
        /*0528*/ 	.word	0x000000a0
        /*052c*/ 	.short	0x010a
        /*052e*/ 	.byte	0xff
	.zero		1


	//   ....[66]....
        /*0530*/ 	.word	0x00004570
        /*0534*/ 	.word	0x00000000
        /*0538*/ 	.word	0x00000000
        /*053c*/ 	.short	0x0101
        /*053e*/ 	.byte	0xff
	.zero		1


	//   ....[67]....
        /*0540*/ 	.word	0x00004890
        /*0544*/ 	.word	0x000000ff
        /*0548*/ 	.word	0x00000098
        /*054c*/ 	.short	0x010a
        /*054e*/ 	.byte	0x04
	.zero		1


	//   ....[68]....
        /*0550*/ 	.word	0x00004a00
        /*0554*/ 	.word	0x000000ff
        /*0558*/ 	.word	0x00000070
        /*055c*/ 	.short	0x010a
        /*055e*/ 	.byte	0x04
	.zero		1


	//   ....[69]....
        /*0560*/ 	.word	0x00004b80
        /*0564*/ 	.word	0x000000ff
        /*0568*/ 	.word	0x00000050
        /*056c*/ 	.short	0x010b
        /*056e*/ 	.byte	0x04
	.zero		1


	//   ....[70]....
        /*0570*/ 	.word	0x00004b90
        /*0574*/ 	.word	0x000000ff
        /*0578*/ 	.word	0x00000000
        /*057c*/ 	.short	0x0101
        /*057e*/ 	.byte	0x06
	.zero		1


	//   ....[71]....
        /*0580*/ 	.word	0x00004ba0
        /*0584*/ 	.word	0x000000ff
        /*0588*/ 	.word	0x00000078
        /*058c*/ 	.short	0x010a
        /*058e*/ 	.byte	0x04
	.zero		1


	//   ....[72]....
        /*0590*/ 	.word	0x00004cf0
        /*0594*/ 	.word	0x000000ff
        /*0598*/ 	.word	0x00000058
        /*059c*/ 	.short	0x010b
        /*059e*/ 	.byte	0x04
	.zero		1


	//   ....[73]....
        /*05a0*/ 	.word	0x00004d00
        /*05a4*/ 	.word	0x000000ff
        /*05a8*/ 	.word	0x00000000
        /*05ac*/ 	.short	0x0101
        /*05ae*/ 	.byte	0x06
	.zero		1


	//   ....[74]....
        /*05b0*/ 	.word	0x00004d10
        /*05b4*/ 	.word	0x000000ff
        /*05b8*/ 	.word	0x00000080
        /*05bc*/ 	.short	0x010a
        /*05be*/ 	.byte	0x04
	.zero		1


	//   ....[75]....
        /*05c0*/ 	.word	0x00004e90
        /*05c4*/ 	.word	0x000000ff
        /*05c8*/ 	.word	0x00000060
        /*05cc*/ 	.short	0x010b
        /*05ce*/ 	.byte	0x04
	.zero		1


	//   ....[76]....
        /*05d0*/ 	.word	0x00004ed0
        /*05d4*/ 	.word	0x000000ff
        /*05d8*/ 	.word	0x00000000
        /*05dc*/ 	.short	0x0101
        /*05de*/ 	.byte	0x06
	.zero		1


	//   ....[77]....
        /*05e0*/ 	.word	0x00004f10
        /*05e4*/ 	.word	0x000000ff
        /*05e8*/ 	.word	0x00000088
        /*05ec*/ 	.short	0x010a
        /*05ee*/ 	.byte	0x04
	.zero		1


	//   ....[78]....
        /*05f0*/ 	.word	0x00005160
        /*05f4*/ 	.word	0x000000ff
        /*05f8*/ 	.word	0x00000068
        /*05fc*/ 	.short	0x010b
        /*05fe*/ 	.byte	0x04
	.zero		1


	//   ....[79]....
        /*0600*/ 	.word	0x00005180
        /*0604*/ 	.word	0x000000ff
        /*0608*/ 	.word	0x00000000
        /*060c*/ 	.short	0x0101
        /*060e*/ 	.byte	0x05
	.zero		1


	//   ....[80]....
        /*0610*/ 	.word	0x000051b0
        /*0614*/ 	.word	0x000000ff
        /*0618*/ 	.word	0x00000070
        /*061c*/ 	.short	0x010a
        /*061e*/ 	.byte	0x04
	.zero		1


	//   ....[81]....
        /*0620*/ 	.word	0x000051d0
        /*0624*/ 	.word	0x000000ff
        /*0628*/ 	.word	0x00000078
        /*062c*/ 	.short	0x010a
        /*062e*/ 	.byte	0x04
	.zero		1


	//   ....[82]....
        /*0630*/ 	.word	0x000051f0
        /*0634*/ 	.word	0x000000ff
        /*0638*/ 	.word	0x00000080
        /*063c*/ 	.short	0x010a
        /*063e*/ 	.byte	0x04
	.zero		1


	//   ....[83]....
        /*0640*/ 	.word	0x00005230
        /*0644*/ 	.word	0x00000000
        /*0648*/ 	.word	0x00000088
        /*064c*/ 	.short	0x010a
        /*064e*/ 	.byte	0xff
	.zero		1


	//   ....[84]....
        /*0650*/ 	.word	0x00005560
        /*0654*/ 	.word	0x00000000
        /*0658*/ 	.word	0x000000a0
        /*065c*/ 	.short	0x010a
        /*065e*/ 	.byte	0xff
	.zero		1


	//   ....[85]....
        /*0660*/ 	.word	0x00005670
        /*0664*/ 	.word	0x00000000
        /*0668*/ 	.word	0x00000000
        /*066c*/ 	.short	0x0101
        /*066e*/ 	.byte	0xff
	.zero		1


	//   ....[86]....
        /*0670*/ 	.word	0x000060a0
        /*0674*/ 	.word	0x000000ff
        /*0678*/ 	.word	0x00000050
        /*067c*/ 	.short	0x010a
        /*067e*/ 	.byte	0x31
	.zero		1


	//   ....[87]....
        /*0680*/ 	.word	0x000060e0
        /*0684*/ 	.word	0x00000040
        /*0688*/ 	.word	0x000000c0
        /*068c*/ 	.short	0x010a
        /*068e*/ 	.byte	0xff
	.zero		1


	//   ....[88]....
        /*0690*/ 	.word	0x000061d0
        /*0694*/ 	.word	0x000000ff
        /*0698*/ 	.word	0x00000050
        /*069c*/ 	.short	0x010a
        /*069e*/ 	.byte	0x31
	.zero		1


	//   ....[89]....
        /*06a0*/ 	.word	0x000062c0
        /*06a4*/ 	.word	0x00000040
        /*06a8*/ 	.word	0x000000c0
        /*06ac*/ 	.short	0x010a
        /*06ae*/ 	.byte	0xff
	.zero		1


	//   ....[90]....
        /*06b0*/ 	.word	0x00006d90
        /*06b4*/ 	.word	0x00000000
        /*06b8*/ 	.word	0x00000000
        /*06bc*/ 	.short	0x0101
        /*06be*/ 	.byte	0xff
	.zero		1


	//   ....[91]....
        /*06c0*/ 	.word	0x00006da0
        /*06c4*/ 	.word	0x00000002
        /*06c8*/ 	.word	0x00000050
        /*06cc*/ 	.short	0x010a
        /*06ce*/ 	.byte	0xff
	.zero		1


	//   ....[92]....
        /*06d0*/ 	.word	0x00006e80
        /*06d4*/ 	.word	0x00000002
        /*06d8*/ 	.word	0x00000050
        /*06dc*/ 	.short	0x010a
        /*06de*/ 	.byte	0xff
	.zero		1


	//   ....[93]....
        /*06e0*/ 	.word	0x000079e0
        /*06e4*/ 	.word	0x00000048
        /*06e8*/ 	.word	0x00000000
        /*06ec*/ 	.short	0x0101
        /*06ee*/ 	.byte	0xff
	.zero		1


	//   ....[94]....
        /*06f0*/ 	.word	0x00007a00
        /*06f4*/ 	.word	0x00000000
        /*06f8*/ 	.word	0x00000050
        /*06fc*/ 	.short	0x010a
        /*06fe*/ 	.byte	0xff
	.zero		1


	//   ....[95]....
        /*0700*/ 	.word	0x00007ad0
        /*0704*/ 	.word	0x00000000
        /*0708*/ 	.word	0x00000050
        /*070c*/ 	.short	0x010a
        /*070e*/ 	.byte	0xff
	.zero		1


	//   ....[96]....
        /*0710*/ 	.word	0x00008630
        /*0714*/ 	.word	0x00000048
        /*0718*/ 	.word	0x00000000
        /*071c*/ 	.short	0x0101
        /*071e*/ 	.byte	0xff
	.zero		1


	//   ....[97]....
        /*0720*/ 	.word	0x00008650
        /*0724*/ 	.word	0x00000000
        /*0728*/ 	.word	0x00000050
        /*072c*/ 	.short	0x010a
        /*072e*/ 	.byte	0xff
	.zero		1


	//   ....[98]....
        /*0730*/ 	.word	0x00008720
        /*0734*/ 	.word	0x00000000
        /*0738*/ 	.word	0x00000050
        /*073c*/ 	.short	0x010a
        /*073e*/ 	.byte	0xff
	.zero		1


	//   ....[99]....
        /*0740*/ 	.word	0x00008a80
        /*0744*/ 	.word	0x000000ff
        /*0748*/ 	.word	0x00000000
        /*074c*/ 	.short	0x0101
        /*074e*/ 	.byte	0x05
	.zero		1


	//   ....[100]....
        /*0750*/ 	.word	0x000092e0
        /*0754*/ 	.word	0x00000000
        /*0758*/ 	.word	0x00000000
        /*075c*/ 	.short	0x0101
        /*075e*/ 	.byte	0xff
	.zero		1


	//   ....[101]....
        /*0760*/ 	.word	0x00009570
        /*0764*/ 	.word	0x000000ff
        /*0768*/ 	.word	0x00000000
        /*076c*/ 	.short	0x0101
        /*076e*/ 	.byte	0x04
	.zero		1


	//   ....[102]....
        /*0770*/ 	.word	0x00009590
        /*0774*/ 	.word	0x00000002
        /*0778*/ 	.word	0x000000f0
        /*077c*/ 	.short	0x010a
        /*077e*/ 	.byte	0xff
	.zero		1


	//   ....[103]....
        /*0780*/ 	.word	0x000095f0
        /*0784*/ 	.word	0x00000002
        /*0788*/ 	.word	0x00000028
        /*078c*/ 	.short	0x010a
        /*078e*/ 	.byte	0xff
	.zero		1


	//   ....[104]....
        /*0790*/ 	.word	0x00009650
        /*0794*/ 	.word	0x00000002
        /*0798*/ 	.word	0x00000028
        /*079c*/ 	.short	0x010a
        /*079e*/ 	.byte	0xff
	.zero		1


	//   ....[105]....
        /*07a0*/ 	.word	0x000096a0
        /*07a4*/ 	.word	0x00000002
        /*07a8*/ 	.word	0x000000a0
        /*07ac*/ 	.short	0x010a
        /*07ae*/ 	.byte	0xff
	.zero		1


	//   ....[106]....
        /*07b0*/ 	.word	0x00009700
        /*07b4*/ 	.word	0x00000000
        /*07b8*/ 	.word	0x00000000
        /*07bc*/ 	.short	0x010a
        /*07be*/ 	.byte	0xff
	.zero		1


	//   ....[107]....
        /*07c0*/ 	.word	0x00009760
        /*07c4*/ 	.word	0x00000000
        /*07c8*/ 	.word	0x00000000
        /*07cc*/ 	.short	0x010a
        /*07ce*/ 	.byte	0xff
	.zero		1


	//   ....[108]....
        /*07d0*/ 	.word	0x000097c0
        /*07d4*/ 	.word	0x00000000
        /*07d8*/ 	.word	0x00000000
        /*07dc*/ 	.short	0x010a
        /*07de*/ 	.byte	0xff
	.zero		1


	//   ....[109]....
        /*07e0*/ 	.word	0x00009820
        /*07e4*/ 	.word	0x00000000
        /*07e8*/ 	.word	0x00000000
        /*07ec*/ 	.short	0x010a
        /*07ee*/ 	.byte	0xff
	.zero		1


	//   ....[110]....
        /*07f0*/ 	.word	0x00009870
        /*07f4*/ 	.word	0x00000000
        /*07f8*/ 	.word	0x000000e0
        /*07fc*/ 	.short	0x010a
        /*07fe*/ 	.byte	0xff
	.zero		1


	//   ....[111]....
        /*0800*/ 	.word	0x000098d0
        /*0804*/ 	.word	0x00000000
        /*0808*/ 	.word	0x000000b0
        /*080c*/ 	.short	0x010a
        /*080e*/ 	.byte	0xff
	.zero		1


	//   ....[112]....
        /*0810*/ 	.word	0x00009920
        /*0814*/ 	.word	0x00000000
        /*0818*/ 	.word	0x000000a0
        /*081c*/ 	.short	0x010a
        /*081e*/ 	.byte	0xff
	.zero		1


	//   ....[113]....
        /*0820*/ 	.word	0x00009980
        /*0824*/ 	.word	0x00000000
        /*0828*/ 	.word	0x000000b0
        /*082c*/ 	.short	0x010a
        /*082e*/ 	.byte	0xff
	.zero		1


	//   ....[114]....
        /*0830*/ 	.word	0x000099d0
        /*0834*/ 	.word	0x00000000
        /*0838*/ 	.word	0x000000a0
        /*083c*/ 	.short	0x010a
        /*083e*/ 	.byte	0xff
	.zero		1


	//   ....[115]....
        /*0840*/ 	.word	0x00009a30
        /*0844*/ 	.word	0x00000002
        /*0848*/ 	.word	0x000000d0
        /*084c*/ 	.short	0x010a
        /*084e*/ 	.byte	0xff
	.zero		1


	//   ....[116]....
        /*0850*/ 	.word	0x00009a90
        /*0854*/ 	.word	0x00000000
        /*0858*/ 	.word	0x00000000
        /*085c*/ 	.short	0x010a
        /*085e*/ 	.byte	0xff
	.zero		1


	//   ....[117]....
        /*0860*/ 	.word	0x00009af0
        /*0864*/ 	.word	0x00000000
        /*0868*/ 	.word	0x00000000
        /*086c*/ 	.short	0x010a
        /*086e*/ 	.byte	0xff
	.zero		1


	//   ....[118]....
        /*0870*/ 	.word	0x00009b50
        /*0874*/ 	.word	0x00000000
        /*0878*/ 	.word	0x00000000
        /*087c*/ 	.short	0x010a
        /*087e*/ 	.byte	0xff
	.zero		1


	//   ....[119]....
        /*0880*/ 	.word	0x00009ba0
        /*0884*/ 	.word	0x00000000
        /*0888*/ 	.word	0x000000a0
        /*088c*/ 	.short	0x010a
        /*088e*/ 	.byte	0xff
	.zero		1


	//   ....[120]....
        /*0890*/ 	.word	0x00009c00
        /*0894*/ 	.word	0x00000000
        /*0898*/ 	.word	0x00000098
        /*089c*/ 	.short	0x010a
        /*089e*/ 	.byte	0xff
	.zero		1


	//   ....[121]....
        /*08a0*/ 	.word	0x00009c60
        /*08a4*/ 	.word	0x00000000
        /*08a8*/ 	.word	0x00000070
        /*08ac*/ 	.short	0x010a
        /*08ae*/ 	.byte	0xff
	.zero		1


	//   ....[122]....
        /*08b0*/ 	.word	0x00009cc0
        /*08b4*/ 	.word	0x00000000
        /*08b8*/ 	.word	0x00000078
        /*08bc*/ 	.short	0x010a
        /*08be*/ 	.byte	0xff
	.zero		1


	//   ....[123]....
        /*08c0*/ 	.word	0x00009d20
        /*08c4*/ 	.word	0x00000000
        /*08c8*/ 	.word	0x00000080
        /*08cc*/ 	.short	0x010a
        /*08ce*/ 	.byte	0xff
	.zero		1


	//   ....[124]....
        /*08d0*/ 	.word	0x00009d80
        /*08d4*/ 	.word	0x00000000
        /*08d8*/ 	.word	0x00000088
        /*08dc*/ 	.short	0x010a
        /*08de*/ 	.byte	0xff
	.zero		1


	//   ....[125]....
        /*08e0*/ 	.word	0x00009de0
        /*08e4*/ 	.word	0x00000000
        /*08e8*/ 	.word	0x00000070
        /*08ec*/ 	.short	0x010a
        /*08ee*/ 	.byte	0xff
	.zero		1


	//   ....[126]....
        /*08f0*/ 	.word	0x00009e40
        /*08f4*/ 	.word	0x00000000
        /*08f8*/ 	.word	0x00000078
        /*08fc*/ 	.short	0x010a
        /*08fe*/ 	.byte	0xff
	.zero		1


	//   ....[127]....
        /*0900*/ 	.word	0x00009ea0
        /*0904*/ 	.word	0x00000000
        /*0908*/ 	.word	0x00000080
        /*090c*/ 	.short	0x010a
        /*090e*/ 	.byte	0xff
	.zero		1


	//   ....[128]....
        /*0910*/ 	.word	0x00009ef0
        /*0914*/ 	.word	0x00000000
        /*0918*/ 	.word	0x000000a0
        /*091c*/ 	.short	0x010a
        /*091e*/ 	.byte	0xff
	.zero		1


	//   ....[129]....
        /*0920*/ 	.word	0x00009f50
        /*0924*/ 	.word	0x00000002
        /*0928*/ 	.word	0x00000050
        /*092c*/ 	.short	0x010a
        /*092e*/ 	.byte	0xff
	.zero		1


	//   ....[130]....
        /*0930*/ 	.word	0x00009fa0
        /*0934*/ 	.word	0x00000040
        /*0938*/ 	.word	0x000000c0
        /*093c*/ 	.short	0x010a
        /*093e*/ 	.byte	0xff
	.zero		1


	//   ....[131]....
        /*0940*/ 	.word	0x00009ff0
        /*0944*/ 	.word	0x00000002
        /*0948*/ 	.word	0x00000050
        /*094c*/ 	.short	0x010a
        /*094e*/ 	.byte	0xff
	.zero		1


	//   ....[132]....
        /*0950*/ 	.word	0x0000a040
        /*0954*/ 	.word	0x00000000
        /*0958*/ 	.word	0x00000050
        /*095c*/ 	.short	0x010a
        /*095e*/ 	.byte	0xff
	.zero		1


	//   ....[133]....
        /*0960*/ 	.word	0x0000a090
        /*0964*/ 	.word	0x00000000
        /*0968*/ 	.word	0x00000050
        /*096c*/ 	.short	0x010a
        /*096e*/ 	.byte	0xff
	.zero		1


	//----- nvinfo : EIATTR_NUM_MBARRIERS
	.align		4
.L_47:
        /*0970*/ 	.byte	0x03, 0x38
        /*0972*/ 	.short	0x0020


	//----- nvinfo : EIATTR_EXIT_INSTR_OFFSETS
	.align		4
        /*0974*/ 	.byte	0x04, 0x1c
        /*0976*/ 	.short	(.L_49 - .L_48)


	//   ....[0]....
.L_48:
        /*0978*/ 	.word	0x00002c40


	//   ....[1]....
        /*097c*/ 	.word	0x00003130


	//   ....[2]....
        /*0980*/ 	.word	0x00003190


	//   ....[3]....
        /*0984*/ 	.word	0x00004270


	//   ....[4]....
        /*0988*/ 	.word	0x00005260


	//   ....[5]....
        /*098c*/ 	.word	0x000052a0


	//   ....[6]....
        /*0990*/ 	.word	0x00009460


	//   ....[7]....
        /*0994*/ 	.word	0x000094e0


	//   ....[8]....
        /*0998*/ 	.word	0x00009510


	//   ....[9]....
        /*099c*/ 	.word	0x00009580


	//----- nvinfo : EIATTR_MAX_THREADS
	.align		4
.L_49:
        /*09a0*/ 	.byte	0x04, 0x05
        /*09a2*/ 	.short	(.L_51 - .L_50)
.L_50:
        /*09a4*/ 	.word	0x00000100
        /*09a8*/ 	.word	0x00000001
        /*09ac*/ 	.word	0x00000001


	//----- nvinfo : EIATTR_CRS_STACK_SIZE
	.align		4
.L_51:
        /*09b0*/ 	.byte	0x04, 0x1e
        /*09b2*/ 	.short	(.L_53 - .L_52)
.L_52:
        /*09b4*/ 	.word	0x00000000


	//----- nvinfo : EIATTR_CBANK_PARAM_SIZE
	.align		4
.L_53:
        /*09b8*/ 	.byte	0x03, 0x19
        /*09ba*/ 	.short	0x0c00


	//----- nvinfo : EIATTR_PARAM_CBANK
	.align		4
        /*09bc*/ 	.byte	0x04, 0x0a
        /*09be*/ 	.short	(.L_55 - .L_54)
	.align		4
.L_54:
        /*09c0*/ 	.word	index@(.nv.constant0._ZN7cutlass13device_kernelINS_4gemm6kernel13GemmUniversalIN4cute5tupleIJiiiiEEENS1_10collective13CollectiveMmaINS1_46MainloopSm100TmaUmmaWarpSpecializedBlockScaledILi5ELi2ELi2ENS5_IJNS4_1CILi1EEENSA_ILi8EEESB_EEEEENS5_IJNSA_ILi128EEESF_SF_EEENS5_IJNS_12float_e5m2_tENS_13float_ue8m0_tEEEENS5_IJNS5_IJlSB_lEEENS4_6LayoutINS5_IJNS5_IJNS5_IJNSA_ILi32EEENSA_ILi4EEEEEEiEEESP_NS5_IJSB_iEEEEEENS5_IJNS5_IJNS5_IJNSA_ILi16EEESN_EEEiEEENS5_IJNS5_IJNSA_ILi0EEESB_EEENSA_ILi512EEEEEENS5_IJSV_iEEEEEEEEEEESJ_S12_NS4_8TiledMMAINS4_8MMA_AtomIJNS4_21SM100_MMA_MXF8F6F4_SSISH_SH_fSI_Li128ELi128ELNS4_4UMMA5MajorE0ELS17_0ELNS16_7ScaleInE0ELS18_0EEEEEENSL_INS5_IJSB_SB_SB_EEENS5_IJSV_SV_SV_EEEEENS5_IJNS4_10UnderscoreES1E_S1E_EEEEENS5_IJNS4_23SM90_TMA_LOAD_MULTICASTES1H_EEENS5_IJNS4_14ComposedLayoutINS4_7SwizzleILi3ELi4ELi3EEENS4_18smem_ptr_flag_bitsILi8EEENSL_INS5_IJSC_SF_EEENS5_IJSF_SB_EEEEEEENSL_INS5_IJNS5_IJNS5_IJSO_SB_EEENS5_IJSM_SB_EEEEEESB_NS5_IJSN_SB_EEEEEENS5_IJNS5_IJNS5_IJST_SX_EEESW_EEESV_NS5_IJSB_SX_EEEEEEEEEEEvNS4_8identityENS5_IJNS4_13SM90_TMA_LOADES24_EEES22_vS23_EENS_8epilogue10collective18CollectiveEpilogueINS27_23Sm100TmaWarpSpecializedILi4ELi2ELi32ELb1ELb0EEEJSG_NS5_IJNSL_ISF_SB_EENSL_ISM_SB_EEEEENS_10bfloat16_tESK_S2F_SK_NS27_6fusion15FusionCallbacksIS2B_NS2G_17LinearCombinationIS2F_fS2F_fLNS_15FloatRoundStyleE2EEESG_S2E_JEEENS4_5SM1004TMEM4LOAD26SM100_TMEM_LOAD_32dp32b32xES24_NS1J_INS1K_ILi2ELi4ELi3EEENS1M_ILi16EEENSL_INS5_IJSC_SM_EEES1T_EEEENS4_39AutoVectorizingCopyWithAssumedAlignmentILi128EEENS4_14SM90_TMA_STOREES2U_S2W_S2W_EEEvvEEEEvNT_6ParamsE)
        /*09c4*/ 	.short	0x0380
        /*09c6*/ 	.short	0x0c00


	//----- nvinfo : EIATTR_SW_WAR
	.align		4
.L_55:
        /*09c8*/ 	.byte	0x04, 0x36
        /*09ca*/ 	.short	(.L_57 - .L_56)
.L_56:
        /*09cc*/ 	.word	0x00000008
.L_57:


//--------------------- .nv.callgraph             --------------------------
	.section	.nv.callgraph,"",@"SHT_CUDA_CALLGRAPH"
	.align	4
	.sectionentsize	8
	.align		4
        /*0000*/ 	.word	0x00000000
	.align		4
        /*0004*/ 	.word	0xffffffff
	.align		4
        /*0008*/ 	.word	index@(_ZN7cutlass13device_kernelINS_4gemm6kernel13GemmUniversalIN4cute5tupleIJiiiiEEENS1_10collective13CollectiveMmaINS1_46MainloopSm100TmaUmmaWarpSpecializedBlockScaledILi5ELi2ELi2ENS5_IJNS4_1CILi1EEENSA_ILi8EEESB_EEEEENS5_IJNSA_ILi128EEESF_SF_EEENS5_IJNS_12float_e5m2_tENS_13float_ue8m0_tEEEENS5_IJNS5_IJlSB_lEEENS4_6LayoutINS5_IJNS5_IJNS5_IJNSA_ILi32EEENSA_ILi4EEEEEEiEEESP_NS5_IJSB_iEEEEEENS5_IJNS5_IJNS5_IJNSA_ILi16EEESN_EEEiEEENS5_IJNS5_IJNSA_ILi0EEESB_EEENSA_ILi512EEEEEENS5_IJSV_iEEEEEEEEEEESJ_S12_NS4_8TiledMMAINS4_8MMA_AtomIJNS4_21SM100_MMA_MXF8F6F4_SSISH_SH_fSI_Li128ELi128ELNS4_4UMMA5MajorE0ELS17_0ELNS16_7ScaleInE0ELS18_0EEEEEENSL_INS5_IJSB_SB_SB_EEENS5_IJSV_SV_SV_EEEEENS5_IJNS4_10UnderscoreES1E_S1E_EEEEENS5_IJNS4_23SM90_TMA_LOAD_MULTICASTES1H_EEENS5_IJNS4_14ComposedLayoutINS4_7SwizzleILi3ELi4ELi3EEENS4_18smem_ptr_flag_bitsILi8EEENSL_INS5_IJSC_SF_EEENS5_IJSF_SB_EEEEEEENSL_INS5_IJNS5_IJNS5_IJSO_SB_EEENS5_IJSM_SB_EEEEEESB_NS5_IJSN_SB_EEEEEENS5_IJNS5_IJNS5_IJST_SX_EEESW_EEESV_NS5_IJSB_SX_EEEEEEEEEEEvNS4_8identityENS5_IJNS4_13SM90_TMA_LOADES24_EEES22_vS23_EENS_8epilogue10collective18CollectiveEpilogueINS27_23Sm100TmaWarpSpecializedILi4ELi2ELi32ELb1ELb0EEEJSG_NS5_IJNSL_ISF_SB_EENSL_ISM_SB_EEEEENS_10bfloat16_tESK_S2F_SK_NS27_6fusion15FusionCallbacksIS2B_NS2G_17LinearCombinationIS2F_fS2F_fLNS_15FloatRoundStyleE2EEESG_S2E_JEEENS4_5SM1004TMEM4LOAD26SM100_TMEM_LOAD_32dp32b32xES24_NS1J_INS1K_ILi2ELi4ELi3EEENS1M_ILi16EEENSL_INS5_IJSC_SM_EEES1T_EEEENS4_39AutoVectorizingCopyWithAssumedAlignmentILi128EEENS4_14SM90_TMA_STOREES2U_S2W_S2W_EEEvvEEEEvNT_6ParamsE)
	.align		4
        /*000c*/ 	.word	index@(__assertfail)
	.align		4
        /*0010*/ 	.word	0x00000000
	.align		4
        /*0014*/ 	.word	0xfffffffe
	.align		4
        /*0018*/ 	.word	0x00000000
	.align		4
        /*001c*/ 	.word	0xfffffffd
	.align		4
        /*0020*/ 	.word	0x00000000
	.align		4
        /*0024*/ 	.word	0xfffffffc


//--------------------- .nv.constant4             --------------------------
	.section	.nv.constant4,"a",@progbits
	.align	8
	.align		8
.nv.constant4:
        /*0000*/ 	.dword	__assertfail
	.align		8
        /*0008*/ 	.dword	__unnamed_1
	.align		8
        /*0010*/ 	.dword	__unnamed_2
	.align		8
        /*0018*/ 	.dword	_ZN40_INTERNAL_ae625a5c_4_k_cu_cb2c9b83_211394cuda3std3__45__cpo5beginE
	.align		8
        /*0020*/ 	.dword	_ZN40_INTERNAL_ae625a5c_4_k_cu_cb2c9b83_211394cuda3std3__45__cpo3endE
	.align		8
        /*0028*/ 	.dword	_ZN40_INTERNAL_ae625a5c_4_k_cu_cb2c9b83_211394cuda3std3__45__cpo6cbeginE
	.align		8
        /*0030*/ 	.dword	_ZN40_INTERNAL_ae625a5c_4_k_cu_cb2c9b83_211394cuda3std3__45__cpo4cendE
	.align		8
        /*0038*/ 	.dword	_ZN40_INTERNAL_ae625a5c_4_k_cu_cb2c9b83_211394cuda3std3__442_GLOBAL__N__ae625a5c_4_k_cu_cb2c9b83_211396ignoreE
	.align		8
        /*0040*/ 	.dword	_ZN40_INTERNAL_ae625a5c_4_k_cu_cb2c9b83_211394cuda3std3__419piecewise_constructE
	.align		8
        /*0048*/ 	.dword	_ZN40_INTERNAL_ae625a5c_4_k_cu_cb2c9b83_211394cuda3std3__48in_placeE
	.align		8
        /*0050*/ 	.dword	_ZN40_INTERNAL_ae625a5c_4_k_cu_cb2c9b83_211394cuda3std6ranges3__45__cpo4swapE
	.align		8
        /*0058*/ 	.dword	_ZN40_INTERNAL_ae625a5c_4_k_cu_cb2c9b83_211394cuda3std6ranges3__45__cpo9iter_moveE
	.align		8
        /*0060*/ 	.dword	_ZN40_INTERNAL_ae625a5c_4_k_cu_cb2c9b83_211394cute7productE
	.align		8
        /*0068*/ 	.dword	_ZN40_INTERNAL_ae625a5c_4_k_cu_cb2c9b83_211394cute1_E
	.align		8
        /*0070*/ 	.dword	$str$25
	.align		8
        /*0078*/ 	.dword	$str$26
	.align		8
        /*0080*/ 	.dword	$str$27
	.align		8
        /*0088*/ 	.dword	$str$28


//--------------------- .text._ZN7cutlass13device_kernelINS_4gemm6kernel13GemmUniversalIN4cute5tupleIJiiiiEEENS1_10collective13CollectiveMmaINS1_46MainloopSm100TmaUmmaWarpSpecializedBlockScaledILi5ELi2ELi2ENS5_IJNS4_1CILi1EEENSA_ILi8EEESB_EEEEENS5_IJNSA_ILi128EEESF_SF_EEENS5_IJNS_12float_e5m2_tENS_13float_ue8m0_tEEEENS5_IJNS5_IJlSB_lEEENS4_6LayoutINS5_IJNS5_IJNS5_IJNSA_ILi32EEENSA_ILi4EEEEEEiEEESP_NS5_IJSB_iEEEEEENS5_IJNS5_IJNS5_IJNSA_ILi16EEESN_EEEiEEENS5_IJNS5_IJNSA_ILi0EEESB_EEENSA_ILi512EEEEEENS5_IJSV_iEEEEEEEEEEESJ_S12_NS4_8TiledMMAINS4_8MMA_AtomIJNS4_21SM100_MMA_MXF8F6F4_SSISH_SH_fSI_Li128ELi128ELNS4_4UMMA5MajorE0ELS17_0ELNS16_7ScaleInE0ELS18_0EEEEEENSL_INS5_IJSB_SB_SB_EEENS5_IJSV_SV_SV_EEEEENS5_IJNS4_10UnderscoreES1E_S1E_EEEEENS5_IJNS4_23SM90_TMA_LOAD_MULTICASTES1H_EEENS5_IJNS4_14ComposedLayoutINS4_7SwizzleILi3ELi4ELi3EEENS4_18smem_ptr_flag_bitsILi8EEENSL_INS5_IJSC_SF_EEENS5_IJSF_SB_EEEEEEENSL_INS5_IJNS5_IJNS5_IJSO_SB_EEENS5_IJSM_SB_EEEEEESB_NS5_IJSN_SB_EEEEEENS5_IJNS5_IJNS5_IJST_SX_EEESW_EEESV_NS5_IJSB_SX_EEEEEEEEEEEvNS4_8identityENS5_IJNS4_13SM90_TMA_LOADES24_EEES22_vS23_EENS_8epilogue10collective18CollectiveEpilogueINS27_23Sm100TmaWarpSpecializedILi4ELi2ELi32ELb1ELb0EEEJSG_NS5_IJNSL_ISF_SB_EENSL_ISM_SB_EEEEENS_10bfloat16_tESK_S2F_SK_NS27_6fusion15FusionCallbacksIS2B_NS2G_17LinearCombinationIS2F_fS2F_fLNS_15FloatRoundStyleE2EEESG_S2E_JEEENS4_5SM1004TMEM4LOAD26SM100_TMEM_LOAD_32dp32b32xES24_NS1J_INS1K_ILi2ELi4ELi3EEENS1M_ILi16EEENSL_INS5_IJSC_SM_EEES1T_EEEENS4_39AutoVectorizingCopyWithAssumedAlignmentILi128EEENS4_14SM90_TMA_STOREES2U_S2W_S2W_EEEvvEEEEvNT_6ParamsE --------------------------
	.section	.text._ZN7cutlass13device_kernelINS_4gemm6kernel13GemmUniversalIN4cute5tupleIJiiiiEEENS1_10collective13CollectiveMmaINS1_46MainloopSm100TmaUmmaWarpSpecializedBlockScaledILi5ELi2ELi2ENS5_IJNS4_1CILi1EEENSA_ILi8EEESB_EEEEENS5_IJNSA_ILi128EEESF_SF_EEENS5_IJNS_12float_e5m2_tENS_13float_ue8m0_tEEEENS5_IJNS5_IJlSB_lEEENS4_6LayoutINS5_IJNS5_IJNS5_IJNSA_ILi32EEENSA_ILi4EEEEEEiEEESP_NS5_IJSB_iEEEEEENS5_IJNS5_IJNS5_IJNSA_ILi16EEESN_EEEiEEENS5_IJNS5_IJNSA_ILi0EEESB_EEENSA_ILi512EEEEEENS5_IJSV_iEEEEEEEEEEESJ_S12_NS4_8TiledMMAINS4_8MMA_AtomIJNS4_21SM100_MMA_MXF8F6F4_SSISH_SH_fSI_Li128ELi128ELNS4_4UMMA5MajorE0ELS17_0ELNS16_7ScaleInE0ELS18_0EEEEEENSL_INS5_IJSB_SB_SB_EEENS5_IJSV_SV_SV_EEEEENS5_IJNS4_10UnderscoreES1E_S1E_EEEEENS5_IJNS4_23SM90_TMA_LOAD_MULTICASTES1H_EEENS5_IJNS4_14ComposedLayoutINS4_7SwizzleILi3ELi4ELi3EEENS4_18smem_ptr_flag_bitsILi8EEENSL_INS5_IJSC_SF_EEENS5_IJSF_SB_EEEEEEENSL_INS5_IJNS5_IJNS5_IJSO_SB_EEENS5_IJSM_SB_EEEEEESB_NS5_IJSN_SB_EEEEEENS5_IJNS5_IJNS5_IJST_SX_EEESW_EEESV_NS5_IJSB_SX_EEEEEEEEEEEvNS4_8identityENS5_IJNS4_13SM90_TMA_LOADES24_EEES22_vS23_EENS_8epilogue10collective18CollectiveEpilogueINS27_23Sm100TmaWarpSpecializedILi4ELi2ELi32ELb1ELb0EEEJSG_NS5_IJNSL_ISF_SB_EENSL_ISM_SB_EEEEENS_10bfloat16_tESK_S2F_SK_NS27_6fusion15FusionCallbacksIS2B_NS2G_17LinearCombinationIS2F_fS2F_fLNS_15FloatRoundStyleE2EEESG_S2E_JEEENS4_5SM1004TMEM4LOAD26SM100_TMEM_LOAD_32dp32b32xES24_NS1J_INS1K_ILi2ELi4ELi3EEENS1M_ILi16EEENSL_INS5_IJSC_SM_EEES1T_EEEENS4_39AutoVectorizingCopyWithAssumedAlignmentILi128EEENS4_14SM90_TMA_STOREES2U_S2W_S2W_EEEvvEEEEvNT_6ParamsE,"ax",@progbits
	.align	128
.text._ZN7cutlass13device_kernelINS_4gemm6kernel13GemmUniversalIN4cute5tupleIJiiiiEEENS1_10collective13CollectiveMmaINS1_46MainloopSm100TmaUmmaWarpSpecializedBlockScaledILi5ELi2ELi2ENS5_IJNS4_1CILi1EEENSA_ILi8EEESB_EEEEENS5_IJNSA_ILi128EEESF_SF_EEENS5_IJNS_12float_e5m2_tENS_13float_ue8m0_tEEEENS5_IJNS5_IJlSB_lEEENS4_6LayoutINS5_IJNS5_IJNS5_IJNSA_ILi32EEENSA_ILi4EEEEEEiEEESP_NS5_IJSB_iEEEEEENS5_IJNS5_IJNS5_IJNSA_ILi16EEESN_EEEiEEENS5_IJNS5_IJNSA_ILi0EEESB_EEENSA_ILi512EEEEEENS5_IJSV_iEEEEEEEEEEESJ_S12_NS4_8TiledMMAINS4_8MMA_AtomIJNS4_21SM100_MMA_MXF8F6F4_SSISH_SH_fSI_Li128ELi128ELNS4_4UMMA5MajorE0ELS17_0ELNS16_7ScaleInE0ELS18_0EEEEEENSL_INS5_IJSB_SB_SB_EEENS5_IJSV_SV_SV_EEEEENS5_IJNS4_10UnderscoreES1E_S1E_EEEEENS5_IJNS4_23SM90_TMA_LOAD_MULTICASTES1H_EEENS5_IJNS4_14ComposedLayoutINS4_7SwizzleILi3ELi4ELi3EEENS4_18smem_ptr_flag_bitsILi8EEENSL_INS5_IJSC_SF_EEENS5_IJSF_SB_EEEEEEENSL_INS5_IJNS5_IJNS5_IJSO_SB_EEENS5_IJSM_SB_EEEEEESB_NS5_IJSN_SB_EEEEEENS5_IJNS5_IJNS5_IJST_SX_EEESW_EEESV_NS5_IJSB_SX_EEEEEEEEEEEvNS4_8identityENS5_IJNS4_13SM90_TMA_LOADES24_EEES22_vS23_EENS_8epilogue10collective18CollectiveEpilogueINS27_23Sm100TmaWarpSpecializedILi4ELi2ELi32ELb1ELb0EEEJSG_NS5_IJNSL_ISF_SB_EENSL_ISM_SB_EEEEENS_10bfloat16_tESK_S2F_SK_NS27_6fusion15FusionCallbacksIS2B_NS2G_17LinearCombinationIS2F_fS2F_fLNS_15FloatRoundStyleE2EEESG_S2E_JEEENS4_5SM1004TMEM4LOAD26SM100_TMEM_LOAD_32dp32b32xES24_NS1J_INS1K_ILi2ELi4ELi3EEENS1M_ILi16EEENSL_INS5_IJSC_SM_EEES1T_EEEENS4_39AutoVectorizingCopyWithAssumedAlignmentILi128EEENS4_14SM90_TMA_STOREES2U_S2W_S2W_EEEvvEEEEvNT_6ParamsE:
        .type           _ZN7cutlass13device_kernelINS_4gemm6kernel13GemmUniversalIN4cute5tupleIJiiiiEEENS1_10collective13CollectiveMmaINS1_46MainloopSm100TmaUmmaWarpSpecializedBlockScaledILi5ELi2ELi2ENS5_IJNS4_1CILi1EEENSA_ILi8EEESB_EEEEENS5_IJNSA_ILi128EEESF_SF_EEENS5_IJNS_12float_e5m2_tENS_13float_ue8m0_tEEEENS5_IJNS5_IJlSB_lEEENS4_6LayoutINS5_IJNS5_IJNS5_IJNSA_ILi32EEENSA_ILi4EEEEEEiEEESP_NS5_IJSB_iEEEEEENS5_IJNS5_IJNS5_IJNSA_ILi16EEESN_EEEiEEENS5_IJNS5_IJNSA_ILi0EEESB_EEENSA_ILi512EEEEEENS5_IJSV_iEEEEEEEEEEESJ_S12_NS4_8TiledMMAINS4_8MMA_AtomIJNS4_21SM100_MMA_MXF8F6F4_SSISH_SH_fSI_Li128ELi128ELNS4_4UMMA5MajorE0ELS17_0ELNS16_7ScaleInE0ELS18_0EEEEEENSL_INS5_IJSB_SB_SB_EEENS5_IJSV_SV_SV_EEEEENS5_IJNS4_10UnderscoreES1E_S1E_EEEEENS5_IJNS4_23SM90_TMA_LOAD_MULTICASTES1H_EEENS5_IJNS4_14ComposedLayoutINS4_7SwizzleILi3ELi4ELi3EEENS4_18smem_ptr_flag_bitsILi8EEENSL_INS5_IJSC_SF_EEENS5_IJSF_SB_EEEEEEENSL_INS5_IJNS5_IJNS5_IJSO_SB_EEENS5_IJSM_SB_EEEEEESB_NS5_IJSN_SB_EEEEEENS5_IJNS5_IJNS5_IJST_SX_EEESW_EEESV_NS5_IJSB_SX_EEEEEEEEEEEvNS4_8identityENS5_IJNS4_13SM90_TMA_LOADES24_EEES22_vS23_EENS_8epilogue10collective18CollectiveEpilogueINS27_23Sm100TmaWarpSpecializedILi4ELi2ELi32ELb1ELb0EEEJSG_NS5_IJNSL_ISF_SB_EENSL_ISM_SB_EEEEENS_10bfloat16_tESK_S2F_SK_NS27_6fusion15FusionCallbacksIS2B_NS2G_17LinearCombinationIS2F_fS2F_fLNS_15FloatRoundStyleE2EEESG_S2E_JEEENS4_5SM1004TMEM4LOAD26SM100_TMEM_LOAD_32dp32b32xES24_NS1J_INS1K_ILi2ELi4ELi3EEENS1M_ILi16EEENSL_INS5_IJSC_SM_EEES1T_EEEENS4_39AutoVectorizingCopyWithAssumedAlignmentILi128EEENS4_14SM90_TMA_STOREES2U_S2W_S2W_EEEvvEEEEvNT_6ParamsE,@function
        .size           _ZN7cutlass13device_kernelINS_4gemm6kernel13GemmUniversalIN4cute5tupleIJiiiiEEENS1_10collective13CollectiveMmaINS1_46MainloopSm100TmaUmmaWarpSpecializedBlockScaledILi5ELi2ELi2ENS5_IJNS4_1CILi1EEENSA_ILi8EEESB_EEEEENS5_IJNSA_ILi128EEESF_SF_EEENS5_IJNS_12float_e5m2_tENS_13float_ue8m0_tEEEENS5_IJNS5_IJlSB_lEEENS4_6LayoutINS5_IJNS5_IJNS5_IJNSA_ILi32EEENSA_ILi4EEEEEEiEEESP_NS5_IJSB_iEEEEEENS5_IJNS5_IJNS5_IJNSA_ILi16EEESN_EEEiEEENS5_IJNS5_IJNSA_ILi0EEESB_EEENSA_ILi512EEEEEENS5_IJSV_iEEEEEEEEEEESJ_S12_NS4_8TiledMMAINS4_8MMA_AtomIJNS4_21SM100_MMA_MXF8F6F4_SSISH_SH_fSI_Li128ELi128ELNS4_4UMMA5MajorE0ELS17_0ELNS16_7ScaleInE0ELS18_0EEEEEENSL_INS5_IJSB_SB_SB_EEENS5_IJSV_SV_SV_EEEEENS5_IJNS4_10UnderscoreES1E_S1E_EEEEENS5_IJNS4_23SM90_TMA_LOAD_MULTICASTES1H_EEENS5_IJNS4_14ComposedLayoutINS4_7SwizzleILi3ELi4ELi3EEENS4_18smem_ptr_flag_bitsILi8EEENSL_INS5_IJSC_SF_EEENS5_IJSF_SB_EEEEEEENSL_INS5_IJNS5_IJNS5_IJSO_SB_EEENS5_IJSM_SB_EEEEEESB_NS5_IJSN_SB_EEEEEENS5_IJNS5_IJNS5_IJST_SX_EEESW_EEESV_NS5_IJSB_SX_EEEEEEEEEEEvNS4_8identityENS5_IJNS4_13SM90_TMA_LOADES24_EEES22_vS23_EENS_8epilogue10collective18CollectiveEpilogueINS27_23Sm100TmaWarpSpecializedILi4ELi2ELi32ELb1ELb0EEEJSG_NS5_IJNSL_ISF_SB_EENSL_ISM_SB_EEEEENS_10bfloat16_tESK_S2F_SK_NS27_6fusion15FusionCallbacksIS2B_NS2G_17LinearCombinationIS2F_fS2F_fLNS_15FloatRoundStyleE2EEESG_S2E_JEEENS4_5SM1004TMEM4LOAD26SM100_TMEM_LOAD_32dp32b32xES24_NS1J_INS1K_ILi2ELi4ELi3EEENS1M_ILi16EEENSL_INS5_IJSC_SM_EEES1T_EEEENS4_39AutoVectorizingCopyWithAssumedAlignmentILi128EEENS4_14SM90_TMA_STOREES2U_S2W_S2W_EEEvvEEEEvNT_6ParamsE,(.L_x_184 - _ZN7cutlass13device_kernelINS_4gemm6kernel13GemmUniversalIN4cute5tupleIJiiiiEEENS1_10collective13CollectiveMmaINS1_46MainloopSm100TmaUmmaWarpSpecializedBlockScaledILi5ELi2ELi2ENS5_IJNS4_1CILi1EEENSA_ILi8EEESB_EEEEENS5_IJNSA_ILi128EEESF_SF_EEENS5_IJNS_12float_e5m2_tENS_13float_ue8m0_tEEEENS5_IJNS5_IJlSB_lEEENS4_6LayoutINS5_IJNS5_IJNS5_IJNSA_ILi32EEENSA_ILi4EEEEEEiEEESP_NS5_IJSB_iEEEEEENS5_IJNS5_IJNS5_IJNSA_ILi16EEESN_EEEiEEENS5_IJNS5_IJNSA_ILi0EEESB_EEENSA_ILi512EEEEEENS5_IJSV_iEEEEEEEEEEESJ_S12_NS4_8TiledMMAINS4_8MMA_AtomIJNS4_21SM100_MMA_MXF8F6F4_SSISH_SH_fSI_Li128ELi128ELNS4_4UMMA5MajorE0ELS17_0ELNS16_7ScaleInE0ELS18_0EEEEEENSL_INS5_IJSB_SB_SB_EEENS5_IJSV_SV_SV_EEEEENS5_IJNS4_10UnderscoreES1E_S1E_EEEEENS5_IJNS4_23SM90_TMA_LOAD_MULTICASTES1H_EEENS5_IJNS4_14ComposedLayoutINS4_7SwizzleILi3ELi4ELi3EEENS4_18smem_ptr_flag_bitsILi8EEENSL_INS5_IJSC_SF_EEENS5_IJSF_SB_EEEEEEENSL_INS5_IJNS5_IJNS5_IJSO_SB_EEENS5_IJSM_SB_EEEEEESB_NS5_IJSN_SB_EEEEEENS5_IJNS5_IJNS5_IJST_SX_EEESW_EEESV_NS5_IJSB_SX_EEEEEEEEEEEvNS4_8identityENS5_IJNS4_13SM90_TMA_LOADES24_EEES22_vS23_EENS_8epilogue10collective18CollectiveEpilogueINS27_23Sm100TmaWarpSpecializedILi4ELi2ELi32ELb1ELb0EEEJSG_NS5_IJNSL_ISF_SB_EENSL_ISM_SB_EEEEENS_10bfloat16_tESK_S2F_SK_NS27_6fusion15FusionCallbacksIS2B_NS2G_17LinearCombinationIS2F_fS2F_fLNS_15FloatRoundStyleE2EEESG_S2E_JEEENS4_5SM1004TMEM4LOAD26SM100_TMEM_LOAD_32dp32b32xES24_NS1J_INS1K_ILi2ELi4ELi3EEENS1M_ILi16EEENSL_INS5_IJSC_SM_EEES1T_EEEENS4_39AutoVectorizingCopyWithAssumedAlignmentILi128EEENS4_14SM90_TMA_STOREES2U_S2W_S2W_EEEvvEEEEvNT_6ParamsE)
        .other          _ZN7cutlass13device_kernelINS_4gemm6kernel13GemmUniversalIN4cute5tupleIJiiiiEEENS1_10collective13CollectiveMmaINS1_46MainloopSm100TmaUmmaWarpSpecializedBlockScaledILi5ELi2ELi2ENS5_IJNS4_1CILi1EEENSA_ILi8EEESB_EEEEENS5_IJNSA_ILi128EEESF_SF_EEENS5_IJNS_12float_e5m2_tENS_13float_ue8m0_tEEEENS5_IJNS5_IJlSB_lEEENS4_6LayoutINS5_IJNS5_IJNS5_IJNSA_ILi32EEENSA_ILi4EEEEEEiEEESP_NS5_IJSB_iEEEEEENS5_IJNS5_IJNS5_IJNSA_ILi16EEESN_EEEiEEENS5_IJNS5_IJNSA_ILi0EEESB_EEENSA_ILi512EEEEEENS5_IJSV_iEEEEEEEEEEESJ_S12_NS4_8TiledMMAINS4_8MMA_AtomIJNS4_21SM100_MMA_MXF8F6F4_SSISH_SH_fSI_Li128ELi128ELNS4_4UMMA5MajorE0ELS17_0ELNS16_7ScaleInE0ELS18_0EEEEEENSL_INS5_IJSB_SB_SB_EEENS5_IJSV_SV_SV_EEEEENS5_IJNS4_10UnderscoreES1E_S1E_EEEEENS5_IJNS4_23SM90_TMA_LOAD_MULTICASTES1H_EEENS5_IJNS4_14ComposedLayoutINS4_7SwizzleILi3ELi4ELi3EEENS4_18smem_ptr_flag_bitsILi8EEENSL_INS5_IJSC_SF_EEENS5_IJSF_SB_EEEEEEENSL_INS5_IJNS5_IJNS5_IJSO_SB_EEENS5_IJSM_SB_EEEEEESB_NS5_IJSN_SB_EEEEEENS5_IJNS5_IJNS5_IJST_SX_EEESW_EEESV_NS5_IJSB_SX_EEEEEEEEEEEvNS4_8identityENS5_IJNS4_13SM90_TMA_LOADES24_EEES22_vS23_EENS_8epilogue10collective18CollectiveEpilogueINS27_23Sm100TmaWarpSpecializedILi4ELi2ELi32ELb1ELb0EEEJSG_NS5_IJNSL_ISF_SB_EENSL_ISM_SB_EEEEENS_10bfloat16_tESK_S2F_SK_NS27_6fusion15FusionCallbacksIS2B_NS2G_17LinearCombinationIS2F_fS2F_fLNS_15FloatRoundStyleE2EEESG_S2E_JEEENS4_5SM1004TMEM4LOAD26SM100_TMEM_LOAD_32dp32b32xES24_NS1J_INS1K_ILi2ELi4ELi3EEENS1M_ILi16EEENSL_INS5_IJSC_SM_EEES1T_EEEENS4_39AutoVectorizingCopyWithAssumedAlignmentILi128EEENS4_14SM90_TMA_STOREES2U_S2W_S2W_EEEvvEEEEvNT_6ParamsE,@"STO_CUDA_ENTRY STV_DEFAULT"
_ZN7cutlass13device_kernelINS_4gemm6kernel13GemmUniversalIN4cute5tupleIJiiiiEEENS1_10collective13CollectiveMmaINS1_46MainloopSm100TmaUmmaWarpSpecializedBlockScaledILi5ELi2ELi2ENS5_IJNS4_1CILi1EEENSA_ILi8EEESB_EEEEENS5_IJNSA_ILi128EEESF_SF_EEENS5_IJNS_12float_e5m2_tENS_13float_ue8m0_tEEEENS5_IJNS5_IJlSB_lEEENS4_6LayoutINS5_IJNS5_IJNS5_IJNSA_ILi32EEENSA_ILi4EEEEEEiEEESP_NS5_IJSB_iEEEEEENS5_IJNS5_IJNS5_IJNSA_ILi16EEESN_EEEiEEENS5_IJNS5_IJNSA_ILi0EEESB_EEENSA_ILi512EEEEEENS5_IJSV_iEEEEEEEEEEESJ_S12_NS4_8TiledMMAINS4_8MMA_AtomIJNS4_21SM100_MMA_MXF8F6F4_SSISH_SH_fSI_Li128ELi128ELNS4_4UMMA5MajorE0ELS17_0ELNS16_7ScaleInE0ELS18_0EEEEEENSL_INS5_IJSB_SB_SB_EEENS5_IJSV_SV_SV_EEEEENS5_IJNS4_10UnderscoreES1E_S1E_EEEEENS5_IJNS4_23SM90_TMA_LOAD_MULTICASTES1H_EEENS5_IJNS4_14ComposedLayoutINS4_7SwizzleILi3ELi4ELi3EEENS4_18smem_ptr_flag_bitsILi8EEENSL_INS5_IJSC_SF_EEENS5_IJSF_SB_EEEEEEENSL_INS5_IJNS5_IJNS5_IJSO_SB_EEENS5_IJSM_SB_EEEEEESB_NS5_IJSN_SB_EEEEEENS5_IJNS5_IJNS5_IJST_SX_EEESW_EEESV_NS5_IJSB_SX_EEEEEEEEEEEvNS4_8identityENS5_IJNS4_13SM90_TMA_LOADES24_EEES22_vS23_EENS_8epilogue10collective18CollectiveEpilogueINS27_23Sm100TmaWarpSpecializedILi4ELi2ELi32ELb1ELb0EEEJSG_NS5_IJNSL_ISF_SB_EENSL_ISM_SB_EEEEENS_10bfloat16_tESK_S2F_SK_NS27_6fusion15FusionCallbacksIS2B_NS2G_17LinearCombinationIS2F_fS2F_fLNS_15FloatRoundStyleE2EEESG_S2E_JEEENS4_5SM1004TMEM4LOAD26SM100_TMEM_LOAD_32dp32b32xES24_NS1J_INS1K_ILi2ELi4ELi3EEENS1M_ILi16EEENSL_INS5_IJSC_SM_EEES1T_EEEENS4_39AutoVectorizingCopyWithAssumedAlignmentILi128EEENS4_14SM90_TMA_STOREES2U_S2W_S2W_EEEvvEEEEvNT_6ParamsE:
[----:B------:R-:W1:Y:S01]  /*0000*/  LDC R1, c[0x0][0x37c] ;  /* 0x0000df00ff017b82 */ /* 0x000e620000000800 */
[----:B------:R-:W2:Y:S01]  /*0010*/  S2R R101, SR_TID.X ;  /* 0x0000000000657919 */ /* 0x000ea20000002100 */
[----:B------:R-:W3:Y:S01]  /*0020*/  LDCU.64 UR4, c[0x0][0xc90] ;  /* 0x00019200ff0477ac */ /* 0x000ee20008000a00 */
[----:B------:R-:W-:Y:S02]  /*0030*/  PRMT R88, RZ, 0x7610, R88 ;  /* 0x00007610ff587816 */ /* 0x000fe40000000058 */
[----:B------:R-:W-:Y:S01]  /*0040*/  ELECT P5, URZ, PT ;  /* 0x0000000000ff782f */ /* 0x000fe200038a0000 */
[----:B------:R-:W4:Y:S01]  /*0050*/  LDCU.64 UR46, c[0x0][0x358] ;  /* 0x00006b00ff2e77ac */ /* 0x000f220008000a00 */
[----:B---3--:R-:W-:-:S04]  /*0060*/  UISETP.NE.U32.AND UP0, UPT, UR4, URZ, UPT ;  /* 0x000000ff0400728c */ /* 0x008fc8000bf05070 */
[----:B------:R-:W-:Y:S01]  /*0070*/  UISETP.NE.AND.EX UP0, UPT, UR5, URZ, UPT, UP0 ;  /* 0x000000ff0500728c */ /* 0x000fe2000bf05300 */
[----:B--2---:R-:W-:-:S05]  /*0080*/  SHF.R.U32.HI R92, RZ, 0x5, R101 ;  /* 0x00000005ff5c7819 */ /* 0x004fca0000011665 */
[----:B------:R-:W2:Y:S02]  /*0090*/  SHFL.IDX PT, R0, R92, RZ, 0x1f ;  /* 0x00001fff5c007589 */ /* 0x000ea400000e0000 */
[----:B--2---:R-:W-:Y:S01]  /*00a0*/  R2UR UR10, R0 ;  /* 0x00000000000a72ca */ /* 0x004fe200000e0000 */
[----:B-1--4-:R-:W-:-:S14]  /*00b0*/  BRA.U UP0, `(.L_x_0) ;  /* 0x00000001002c7547 */ /* 0x012fdc000b800000 */
[----:B------:R-:W1:Y:S02]  /*00c0*/  LDCU.64 UR6, c[0x0][0xc88] ;  /* 0x00019100ff0677ac */ /* 0x000e640008000a00 */
[----:B-1----:R-:W-:-:S04]  /*00d0*/  UISETP.NE.U32.AND UP0, UPT, UR6, URZ, UPT ;  /* 0x000000ff0600728c */ /* 0x002fc8000bf05070 */
[----:B------:R-:W-:-:S09]  /*00e0*/  UISETP.NE.AND.EX UP0, UPT, UR7, URZ, UPT, UP0 ;  /* 0x000000ff0700728c */ /* 0x000fd2000bf05300 */
[----:B------:R-:W-:Y:S05]  /*00f0*/  BRA.U !UP0, `(.L_x_1) ;  /* 0x0000000108107547 */ /* 0x000fea000b800000 */
[----:B------:R-:W1:Y:S02]  /*0100*/  LDC.64 R2, c[0x0][0xc88] ;  /* 0x00032200ff027b82 */ /* 0x000e640000000a00 */
[----:B-1----:R1:W5:Y:S01]  /*0110*/  LDG.E R49, desc[UR46][R2.64] ;  /* 0x0000002e02317981 */ /* 0x002362000c1e1900 */
[----:B------:R-:W-:Y:S01]  /*0120*/  HFMA2 R88, -RZ, RZ, 0, 5.9604644775390625e-08 ;  /* 0x00000001ff587431 */ /* 0x000fe200000001ff */
[----:B------:R-:W-:Y:S05]  /*0130*/  BRA `(.L_x_0) ;  /* 0x00000000000c7947 */ /* 0x000fea0003800000 */
.L_x_1:
[----:B------:R-:W1:Y:S01]  /*0140*/  LDCU UR6, c[0x0][0xc80] ;  /* 0x00019000ff0677ac */ /* 0x000e620008000800 */
[----:B------:R-:W-:Y:S01]  /*0150*/  HFMA2 R88, -RZ, RZ, 0, 5.9604644775390625e-08 ;  /* 0x00000001ff587431 */ /* 0x000fe200000001ff */
[----:B-1----:R-:W-:-:S07]  /*0160*/  MOV R49, UR6 ;  /* 0x0000000600317c02 */ /* 0x002fce0008000f00 */
.L_x_0:
[----:B------:R-:W2:Y:S02]  /*0170*/  LDCU.64 UR6, c[0x0][0xcb0] ;  /* 0x00019600ff0677ac */ /* 0x000ea40008000a00 */
[----:B--2---:R-:W-:-:S04]  /*0180*/  UISETP.NE.U32.AND UP0, UPT, UR6, URZ, UPT ;  /* 0x000000ff0600728c */ /* 0x004fc8000bf05070 */
[----:B------:R-:W-:-:S09]  /*0190*/  UISETP.NE.AND.EX UP0, UPT, UR7, URZ, UPT, UP0 ;  /* 0x000000ff0700728c */ /* 0x000fd2000bf05300 */
[----:B------:R-:W-:Y:S05]  /*01a0*/  BRA.U UP0, `(.L_x_2) ;  /* 0x0000000100247547 */ /* 0x000fea000b800000 */
[----:B------:R-:W2:Y:S02]  /*01b0*/  LDCU.64 UR6, c[0x0][0xca8] ;  /* 0x00019500ff0677ac */ /* 0x000ea40008000a00 */
[----:B--2---:R-:W-:-:S04]  /*01c0*/  UISETP.NE.U32.AND UP0, UPT, UR6, URZ, UPT ;  /* 0x000000ff0600728c */ /* 0x004fc8000bf05070 */
[----:B------:R-:W-:-:S09]  /*01d0*/  UISETP.NE.AND.EX UP0, UPT, UR7, URZ, UPT, UP0 ;  /* 0x000000ff0700728c */ /* 0x000fd2000bf05300 */
[----:B------:R-:W-:Y:S05]  /*01e0*/  BRA.U !UP0, `(.L_x_3) ;  /* 0x00000001080c7547 */ /* 0x000fea000b800000 */
[----:B-1----:R-:W1:Y:S02]  /*01f0*/  LDC.64 R2, c[0x0][0xca8] ;  /* 0x00032a00ff027b82 */ /* 0x002e640000000a00 */
[----:B-1----:R2:W5:Y:S01]  /*0200*/  LDG.E R47, desc[UR46][R2.64] ;  /* 0x0000002e022f7981 */ /* 0x002562000c1e1900 */
[----:B------:R-:W-:Y:S05]  /*0210*/  BRA `(.L_x_2) ;  /* 0x0000000000087947 */ /* 0x000fea0003800000 */
.L_x_3:
[----:B------:R-:W2:Y:S02]  /*0220*/  LDCU UR6, c[0x0][0xca0] ;  /* 0x00019400ff0677ac */ /* 0x000ea40008000800 */
[----:B--2---:R-:W-:Y:S02]  /*0230*/  MOV R47, UR6 ;  /* 0x00000006002f7c02 */ /* 0x004fe40008000f00 */
.L_x_2:
[----:B------:R-:W-:Y:S01]  /*0240*/  IMAD.U32 R0, RZ, RZ, UR10 ;  /* 0x0000000aff007e24 */ /* 0x000fe2000f8e00ff */
[----:B------:R-:W-:Y:S04]  /*0250*/  BSSY.RECONVERGENT B0, `(.L_x_4) ;  /* 0x0000012000007945 */ /* 0x000fe80003800200 */
[C---:B------:R-:W-:Y:S02]  /*0260*/  ISETP.NE.OR P1, PT, R0.reuse, 0x1, !P5 ;  /* 0x000000010000780c */ /* 0x040fe40006f25670 */
[----:B------:R-:W-:-:S11]  /*0270*/  ISETP.NE.OR P0, PT, R0, 0x3, !P5 ;  /* 0x000000030000780c */ /* 0x000fd60006f05670 */
[----:B------:R-:W-:Y:S05]  /*0280*/  @P1 BRA `(.L_x_5) ;  /* 0x0000000000381947 */ /* 0x000fea0003800000 */
[----:B------:R-:W3:Y:S02]  /*0290*/  LDCU.64 UR6, c[0x0][0x348] ;  /* 0x00006900ff0677ac */ /* 0x000ee40008000a00 */
[----:B---3--:R-:W-:Y:S02]  /*02a0*/  UIADD3 UR14, UP3, UPT, UR6, 0x80, URZ ;  /* 0x00000080060e7890 */ /* 0x008fe4000ff7e0ff */
[----:B------:R-:W-:Y:S02]  /*02b0*/  UIADD3 UR12, UP2, UPT, UR6, 0x180, URZ ;  /* 0x00000180060c7890 */ /* 0x000fe4000ff5e0ff */
[----:B------:R-:W-:Y:S02]  /*02c0*/  UIADD3 UR8, UP1, UPT, UR6, 0x280, URZ ;  /* 0x0000028006087890 */ /* 0x000fe4000ff3e0ff */
[----:B------:R-:W-:Y:S02]  /*02d0*/  UIADD3 UR6, UP0, UPT, UR6, 0x380, URZ ;  /* 0x0000038006067890 */ /* 0x000fe4000ff1e0ff */
[----:B------:R-:W-:-:S02]  /*02e0*/  UIADD3.X UR15, UPT, UPT, URZ, UR7, URZ, UP3, !UPT ;  /* 0x00000007ff0f7290 */ /* 0x000fc40009ffe4ff */
[----:B------:R-:W-:Y:S02]  /*02f0*/  UIADD3.X UR13, UPT, UPT, URZ, UR7, URZ, UP2, !UPT ;  /* 0x00000007ff0d7290 */ /* 0x000fe400097fe4ff */
[----:B------:R-:W-:Y:S02]  /*0300*/  UIADD3.X UR9, UPT, UPT, URZ, UR7, URZ, UP1, !UPT ;  /* 0x00000007ff097290 */ /* 0x000fe40008ffe4ff */
[----:B------:R-:W-:-:S03]  /*0310*/  UIADD3.X UR7, UPT, UPT, URZ, UR7, URZ, UP0, !UPT ;  /* 0x00000007ff077290 */ /* 0x000fc600087fe4ff */
[----:B------:R3:W-:Y:S02]  /*0320*/  UTMACCTL.PF [UR14] ;  /* 0x000000000e0079b9 */ /* 0x0007e40008040000 */
[----:B------:R3:W-:Y:S02]  /*0330*/  UTMACCTL.PF [UR12] ;  /* 0x000000000c0079b9 */ /* 0x0007e40008040000 */
[----:B------:R3:W-:Y:S02]  /*0340*/  UTMACCTL.PF [UR8] ;  /* 0x00000000080079b9 */ /* 0x0007e40008040000 */
[----:B------:R3:W-:Y:S02]  /*0350*/  UTMACCTL.PF [UR6] ;  /* 0x00000000060079b9 */ /* 0x0007e40008040000 */
[----:B---3--:R-:W-:Y:S01]  /*0360*/  NOP ;  /* 0x0000000000007918 */ /* 0x008fe20000000000 */
.L_x_5:
[----:B------:R-:W-:Y:S05]  /*0370*/  BSYNC.RECONVERGENT B0 ;  /* 0x0000000000007941 */ /* 0x000fea0003800200 */
.L_x_4:
[----:B------:R-:W-:Y:S04]  /*0380*/  BSSY.RECONVERGENT B0, `(.L_x_6) ;  /* 0x000000a000007945 */ /* 0x000fe80003800200 */
[----:B------:R-:W-:Y:S05]  /*0390*/  @P0 BRA `(.L_x_7) ;  /* 0x0000000000200947 */ /* 0x000fea0003800000 */
[----:B------:R-:W3:Y:S02]  /*03a0*/  LDCU.64 UR6, c[0x0][0x348] ;  /* 0x00006900ff0677ac */ /* 0x000ee40008000a00 */
[----:B---3--:R-:W-:Y:S02]  /*03b0*/  UIADD3 UR8, UP1, UPT, UR6, 0x980, URZ ;  /* 0x0000098006087890 */ /* 0x008fe4000ff3e0ff */
[----:B------:R-:W-:Y:S02]  /*03c0*/  UIADD3 UR6, UP0, UPT, UR6, 0xa80, URZ ;  /* 0x00000a8006067890 */ /* 0x000fe4000ff1e0ff */
[----:B------:R-:W-:Y:S02]  /*03d0*/  UIADD3.X UR9, UPT, UPT, URZ, UR7, URZ, UP1, !UPT ;  /* 0x00000007ff097290 */ /* 0x000fe40008ffe4ff */
[----:B------:R-:W-:-:S07]  /*03e0*/  UIADD3.X UR7, UPT, UPT, URZ, UR7, URZ, UP0, !UPT ;  /* 0x00000007ff077290 */ /* 0x000fce00087fe4ff */
[----:B------:R3:W-:Y:S02]  /*03f0*/  UTMACCTL.PF [UR8] ;  /* 0x00000000080079b9 */ /* 0x0007e40008040000 */
[----:B------:R3:W-:Y:S02]  /*0400*/  UTMACCTL.PF [UR6] ;  /* 0x00000000060079b9 */ /* 0x0007e40008040000 */
[----:B---3--:R-:W-:Y:S01]  /*0410*/  NOP ;  /* 0x0000000000007918 */ /* 0x008fe20000000000 */
.L_x_7:
[----:B------:R-:W-:Y:S05]  /*0420*/  BSYNC.RECONVERGENT B0 ;  /* 0x0000000000007941 */ /* 0x000fea0003800200 */
.L_x_6:
[----:B------:R-:W3:Y:S01]  /*0430*/  LDCU.64 UR6, c[0x0][0xc88] ;  /* 0x00019100ff0677ac */ /* 0x000ee20008000a00 */
[----:B------:R-:W-:Y:S02]  /*0440*/  UISETP.EQ.U32.AND UP1, UPT, UR4, URZ, UPT ;  /* 0x000000ff0400728c */ /* 0x000fe4000bf22070 */
[----:B------:R-:W-:Y:S02]  /*0450*/  UPLOP3.LUT UP5, UPT, UPT, UPT, UPT, 0x80, 0x8 ;  /* 0x000000000008789c */ /* 0x000fe40003faf070 */
[----:B---3--:R-:W-:-:S04]  /*0460*/  UISETP.NE.U32.AND UP0, UPT, UR6, URZ, UPT ;  /* 0x000000ff0600728c */ /* 0x008fc8000bf05070 */
[----:B------:R-:W-:-:S04]  /*0470*/  UISETP.NE.AND.EX UP0, UPT, UR7, URZ, UPT, UP0 ;  /* 0x000000ff0700728c */ /* 0x000fc8000bf05300 */
[----:B------:R-:W-:-:S04]  /*0480*/  UISETP.EQ.OR.EX UP2, UPT, UR5, URZ, !UP0, UP1 ;  /* 0x000000ff0500728c */ /* 0x000fc8000c742710 */
[----:B------:R-:W-:-:S05]  /*0490*/  UP2UR UR48, UPR, URZ, 0x4 ;  /* 0x00000004ff307883 */ /* 0x000fca0008000000 */
[----:B------:R-:W-:Y:S07]  /*04a0*/  BRA.U !UP2, `(.L_x_8) ;  /* 0x000000010a207547 */ /* 0x000fee000b800000 */
[----:B------:R-:W-:Y:S01]  /*04b0*/  UISETP.NE.U32.AND UP1, UPT, UR4, URZ, UPT ;  /* 0x000000ff0400728c */ /* 0x000fe2000bf25070 */
[----:B-----5:R-:W-:Y:S01]  /*04c0*/  FSETP.NEU.AND P0, PT, R49, RZ, PT ;  /* 0x000000ff3100720b */ /* 0x020fe20003f0d000 */
[----:B------:R-:W-:Y:S02]  /*04d0*/  USEL UR4, URZ, 0xffffffff, UP0 ;  /* 0xffffffffff047887 */ /* 0x000fe40008000000 */
[----:B------:R-:W-:-:S10]  /*04e0*/  UISETP.NE.AND.EX UP1, UPT, UR5, URZ, UPT, UP1 ;  /* 0x000000ff0500728c */ /* 0x000fd4000bf25310 */
[----:B------:R-:W-:Y:S01]  /*04f0*/  VOTEU.ANY UP0, P0 ;  /* 0x0000000000ff7886 */ /* 0x000fe20000000100 */
[----:B------:R-:W-:-:S04]  /*0500*/  @!UP1 USEL UR4, URZ, 0xffffffff, UP0 ;  /* 0xffffffffff049887 */ /* 0x000fc80008000000 */
[----:B------:R-:W-:-:S04]  /*0510*/  ULOP3.LUT UR4, UR4, 0x1, URZ, 0xc0, !UPT ;  /* 0x0000000104047892 */ /* 0x000fc8000f8ec0ff */
[----:B------:R-:W-:-:S11]  /*0520*/  UISETP.NE.U32.AND UP5, UPT, UR4, 0x1, UPT ;  /* 0x000000010400788c */ /* 0x000fd6000bfa5070 */
.L_x_8:
[----:B-12---:R-:W1:Y:S01]  /*0530*/  SHFL.IDX PT, R2, R92, RZ, 0x1f ;  /* 0x00001fff5c027589 */ /* 0x006e6200000e0000 */
[----:B------:R-:W-:-:S04]  /*0540*/  UISETP.NE.AND UP0, UPT, UR10, 0x2, UPT ;  /* 0x000000020a00788c */ /* 0x000fc8000bf05270 */
[----:B------:R-:W-:Y:S01]  /*0550*/  USEL UR21, URZ, 0x1, UP0 ;  /* 0x00000001ff157887 */ /* 0x000fe20008000000 */
[----:B-1----:R-:W-:-:S13]  /*0560*/  ISETP.NE.AND P0, PT, R2, RZ, PT ;  /* 0x000000ff0200720c */ /* 0x002fda0003f05270 */
[----:B------:R-:W-:Y:S05]  /*0570*/  @P0 BRA `(.L_x_9) ;  /* 0x0000000000600947 */ /* 0x000fea0003800000 */
[----:B------:R-:W1:Y:S01]  /*0580*/  S2UR UR6, SR_CgaCtaId ;  /* 0x00000000000679c3 */ /* 0x000e620000008800 */
[----:B------:R-:W-:Y:S01]  /*0590*/  UMOV UR7, 0x400 ;  /* 0x0000040000077882 */ /* 0x000fe20000000000 */
[----:B------:R-:W-:Y:S01]  /*05a0*/  UMOV UR5, 0x1 ;  /* 0x0000000100057882 */ /* 0x000fe20000000000 */
[----:B------:R-:W-:Y:S01]  /*05b0*/  UMOV UR4, 0x8 ;  /* 0x0000000800047882 */ /* 0x000fe20000000000 */
[----:B------:R-:W-:-:S04]  /*05c0*/  UIADD3 UR8, UPT, UPT, -UR5, 0x100000, URZ ;  /* 0x0010000005087890 */ /* 0x000fc8000fffe1ff */
[----:B------:R-:W-:Y:S02]  /*05d0*/  USHF.L.U32 UR9, UR8, 0xb, URZ ;  /* 0x0000000b08097899 */ /* 0x000fe400080006ff */
[----:B------:R-:W-:Y:S02]  /*05e0*/  USHF.L.U32 UR8, UR8, 0x1, URZ ;  /* 0x0000000108087899 */ /* 0x000fe400080006ff */
[----:B------:R-:W-:-:S04]  /*05f0*/  UIADD3 UR4, UPT, UPT, -UR4, 0x100000, URZ ;  /* 0x0010000004047890 */ /* 0x000fc8000fffe1ff */
[----:B------:R-:W-:Y:S02]  /*0600*/  USHF.L.U32 UR5, UR4, 0xb, URZ ;  /* 0x0000000b04057899 */ /* 0x000fe400080006ff */
[----:B------:R-:W-:Y:S01]  /*0610*/  USHF.L.U32 UR4, UR4, 0x1, URZ ;  /* 0x0000000104047899 */ /* 0x000fe200080006ff */
[----:B------:R-:W-:Y:S01]  /*0620*/  ELECT P0, URZ, PT ;  /* 0x0000000000ff782f */ /* 0x000fe20003800000 */
[----:B-1----:R-:W-:Y:S01]  /*0630*/  ULEA UR6, UR6, UR7, 0x18 ;  /* 0x0000000706067291 */ /* 0x002fe2000f8ec0ff */
[----:B------:R-:W1:Y:S11]  /*0640*/  FENCE.VIEW.ASYNC.S ;  /* 0x00000000000073c6 */ /* 0x000e760000000000 */
[----:B-1----:R1:W2:Y:S01]  /*0650*/  SYNCS.EXCH.64 URZ, [UR6], UR8 ;  /* 0x0000000806ff75b2 */ /* 0x0022a20008000100 */
[----:B------:R1:W3:Y:S01]  /*0660*/  SYNCS.EXCH.64 URZ, [UR6+0x28], UR4 ;  /* 0x0000280406ff75b2 */ /* 0x0002e20008000100 */
[----:B------:R1:W4:Y:S01]  /*0670*/  SYNCS.EXCH.64 URZ, [UR6+0x8], UR8 ;  /* 0x0000080806ff75b2 */ /* 0x0003220008000100 */
[----:B------:R1:W1:Y:S01]  /*0680*/  SYNCS.EXCH.64 URZ, [UR6+0x30], UR4 ;  /* 0x0000300406ff75b2 */ /* 0x0002620008000100 */
[----:B------:R1:W1:Y:S01]  /*0690*/  SYNCS.EXCH.64 URZ, [UR6+0x10], UR8 ;  /* 0x0000100806ff75b2 */ /* 0x0002620008000100 */
[----:B------:R1:W1:Y:S01]  /*06a0*/  SYNCS.EXCH.64 URZ, [UR6+0x38], UR4 ;  /* 0x0000380406ff75b2 */ /* 0x0002620008000100 */
[----:B------:R1:W1:Y:S01]  /*06b0*/  SYNCS.EXCH.64 URZ, [UR6+0x18], UR8 ;  /* 0x0000180806ff75b2 */ /* 0x0002620008000100 */
[----:B------:R1:W1:Y:S01]  /*06c0*/  SYNCS.EXCH.64 URZ, [UR6+0x40], UR4 ;  /* 0x0000400406ff75b2 */ /* 0x0002620008000100 */
[----:B------:R1:W1:Y:S01]  /*06d0*/  SYNCS.EXCH.64 URZ, [UR6+0x20], UR8 ;  /* 0x0000200806ff75b2 */ /* 0x0002620008000100 */
[----:B------:R1:W1:Y:S01]  /*06e0*/  SYNCS.EXCH.64 URZ, [UR6+0x48], UR4 ;  /* 0x0000480406ff75b2 */ /* 0x0002620008000100 */
[----:B------:R-:W-:Y:S01]  /*06f0*/  NOP ;  /* 0x0000000000007918 */ /* 0x000fe20000000000 */
.L_x_9:
[----:B------:R-:W2:Y:S01]  /*0700*/  SHFL.IDX PT, R2, R92, RZ, 0x1f ;  /* 0x00001fff5c027589 */ /* 0x000ea200000e0000 */
[----:B------:R-:W-:Y:S01]  /*0710*/  NOP ;  /* 0x0000000000007918 */ /* 0x000fe20000000000 */
[----:B--2---:R-:W-:-:S13]  /*0720*/  ISETP.NE.AND P0, PT, R2, 0x1, PT ;  /* 0x000000010200780c */ /* 0x004fda0003f05270 */
[----:B------:R-:W-:Y:S05]  /*0730*/  @P0 BRA `(.L_x_10) ;  /* 0x0000000000580947 */ /* 0x000fea0003800000 */
[----:B-1----:R-:W1:Y:S01]  /*0740*/  S2UR UR6, SR_CgaCtaId ;  /* 0x00000000000679c3 */ /* 0x002e620000008800 */
        /* <DEDUP_REMOVED lines=12> */
[----:B-1----:R2:W1:Y:S01]  /*0810*/  SYNCS.EXCH.64 URZ, [UR6+0x50], UR8 ;  /* 0x0000500806ff75b2 */ /* 0x0024620008000100 */
[----:B------:R2:W1:Y:S01]  /*0820*/  SYNCS.EXCH.64 URZ, [UR6+0x70], UR4 ;  /* 0x0000700406ff75b2 */ /* 0x0004620008000100 */
[----:B------:R2:W1:Y:S01]  /*0830*/  SYNCS.EXCH.64 URZ, [UR6+0x58], UR8 ;  /* 0x0000580806ff75b2 */ /* 0x0004620008000100 */
[----:B------:R2:W1:Y:S01]  /*0840*/  SYNCS.EXCH.64 URZ, [UR6+0x78], UR4 ;  /* 0x0000780406ff75b2 */ /* 0x0004620008000100 */
[----:B------:R2:W1:Y:S01]  /*0850*/  SYNCS.EXCH.64 URZ, [UR6+0x60], UR8 ;  /* 0x0000600806ff75b2 */ /* 0x0004620008000100 */
[----:B------:R2:W1:Y:S01]  /*0860*/  SYNCS.EXCH.64 URZ, [UR6+0x80], UR4 ;  /* 0x0000800406ff75b2 */ /* 0x0004620008000100 */
[----:B------:R2:W1:Y:S01]  /*0870*/  SYNCS.EXCH.64 URZ, [UR6+0x68], UR8 ;  /* 0x0000680806ff75b2 */ /* 0x0004620008000100 */
[----:B------:R2:W1:Y:S02]  /*0880*/  SYNCS.EXCH.64 URZ, [UR6+0x88], UR4 ;  /* 0x0000880406ff75b2 */ /* 0x0004640008000100 */
[----:B--2---:R-:W-:Y:S01]  /*0890*/  NOP ;  /* 0x0000000000007918 */ /* 0x004fe20000000000 */
.L_x_10:
[----:B------:R-:W2:Y:S01]  /*08a0*/  SHFL.IDX PT, R2, R92, RZ, 0x1f ;  /* 0x00001fff5c027589 */ /* 0x000ea200000e0000 */
[----:B------:R-:W-:Y:S01]  /*08b0*/  NOP ;  /* 0x0000000000007918 */ /* 0x000fe20000000000 */
[----:B--2---:R-:W-:-:S13]  /*08c0*/  ISETP.NE.AND P0, PT, R2, 0x3, PT ;  /* 0x000000030200780c */ /* 0x004fda0003f05270 */
[----:B------:R-:W-:Y:S05]  /*08d0*/  @P0 BRA `(.L_x_11) ;  /* 0x0000000000300947 */ /* 0x000fea0003800000 */
[----:B-1----:R-:W1:Y:S01]  /*08e0*/  S2UR UR5, SR_CgaCtaId ;  /* 0x00000000000579c3 */ /* 0x002e620000008800 */
[----:B------:R-:W-:Y:S01]  /*08f0*/  UMOV UR6, 0x400 ;  /* 0x0000040000067882 */ /* 0x000fe20000000000 */
[----:B------:R-:W-:Y:S01]  /*0900*/  UMOV UR4, 0x20 ;  /* 0x0000002000047882 */ /* 0x000fe20000000000 */
[----:B------:R-:W-:Y:S01]  /*0910*/  ELECT P0, URZ, PT ;  /* 0x0000000000ff782f */ /* 0x000fe20003800000 */
[----:B-1----:R-:W-:Y:S02]  /*0920*/  ULEA UR5, UR5, UR6, 0x18 ;  /* 0x0000000605057291 */ /* 0x002fe4000f8ec0ff */
[----:B------:R-:W-:-:S04]  /*0930*/  UIADD3 UR6, UPT, UPT, -UR4, 0x100000, URZ ;  /* 0x0010000004067890 */ /* 0x000fc8000fffe1ff */
[----:B------:R-:W-:Y:S02]  /*0940*/  USHF.L.U32 UR7, UR6, 0xb, URZ ;  /* 0x0000000b06077899 */ /* 0x000fe400080006ff */
[----:B------:R-:W-:Y:S01]  /*0950*/  USHF.L.U32 UR6, UR6, 0x1, URZ ;  /* 0x0000000106067899 */ /* 0x000fe200080006ff */
[----:B------:R-:W1:Y:S11]  /*0960*/  FENCE.VIEW.ASYNC.S ;  /* 0x00000000000073c6 */ /* 0x000e760000000000 */
[----:B-1----:R2:W1:Y:S01]  /*0970*/  SYNCS.EXCH.64 URZ, [UR5+0x90], UR6 ;  /* 0x0000900605ff75b2 */ /* 0x0024620008000100 */
[----:B------:R2:W1:Y:S02]  /*0980*/  SYNCS.EXCH.64 URZ, [UR5+0x98], UR6 ;  /* 0x0000980605ff75b2 */ /* 0x0004640008000100 */
[----:B--2---:R-:W-:Y:S01]  /*0990*/  NOP ;  /* 0x0000000000007918 */ /* 0x004fe20000000000 */
.L_x_11:
[----:B------:R-:W2:Y:S01]  /*09a0*/  SHFL.IDX PT, R2, R92, RZ, 0x1f ;  /* 0x00001fff5c027589 */ /* 0x000ea200000e0000 */
[----:B------:R-:W-:Y:S01]  /*09b0*/  NOP ;  /* 0x0000000000007918 */ /* 0x000fe20000000000 */
[----:B--2---:R-:W-:-:S13]  /*09c0*/  ISETP.NE.AND P0, PT, R2, 0x4, PT ;  /* 0x000000040200780c */ /* 0x004fda0003f05270 */
[----:B------:R-:W-:Y:S05]  /*09d0*/  @P0 BRA `(.L_x_12) ;  /* 0x00000000004c0947 */ /* 0x000fea0003800000 */
[----:B-1----:R-:W1:Y:S01]  /*09e0*/  S2UR UR5, SR_CgaCtaId ;  /* 0x00000000000579c3 */ /* 0x002e620000008800 */
[----:B------:R-:W-:Y:S01]  /*09f0*/  UMOV UR7, 0x720 ;  /* 0x0000072000077882 */ /* 0x000fe20000000000 */
[----:B------:R-:W-:Y:S01]  /*0a00*/  UMOV UR6, 0x400 ;  /* 0x0000040000067882 */ /* 0x000fe20000000000 */
[----:B------:R-:W-:Y:S01]  /*0a10*/  USEL UR7, UR7, 0x620, UP5 ;  /* 0x0000062007077887 */ /* 0x000fe2000a800000 */
[----:B------:R-:W-:Y:S01]  /*0a20*/  UMOV UR4, 0x1 ;  /* 0x0000000100047882 */ /* 0x000fe20000000000 */
[----:B------:R-:W-:Y:S01]  /*0a30*/  ELECT P0, URZ, PT ;  /* 0x0000000000ff782f */ /* 0x000fe20003800000 */
[----:B------:R-:W-:-:S04]  /*0a40*/  UIADD3 UR8, UPT, UPT, -UR4, 0x100000, URZ ;  /* 0x0010000004087890 */ /* 0x000fc8000fffe1ff */
[----:B------:R-:W-:Y:S02]  /*0a50*/  USHF.L.U32 UR9, UR8, 0xb, URZ ;  /* 0x0000000b08097899 */ /* 0x000fe400080006ff */
[----:B------:R-:W-:Y:S02]  /*0a60*/  USHF.L.U32 UR8, UR8, 0x1, URZ ;  /* 0x0000000108087899 */ /* 0x000fe400080006ff */
[----:B-1----:R-:W-:Y:S02]  /*0a70*/  ULEA UR5, UR5, UR6, 0x18 ;  /* 0x0000000605057291 */ /* 0x002fe4000f8ec0ff */
[----:B------:R-:W-:-:S04]  /*0a80*/  UIADD3 UR6, UPT, UPT, -UR7, 0x100000, URZ ;  /* 0x0010000007067890 */ /* 0x000fc8000fffe1ff */
[----:B------:R-:W-:Y:S02]  /*0a90*/  USHF.L.U32 UR7, UR6, 0xb, URZ ;  /* 0x0000000b06077899 */ /* 0x000fe400080006ff */
[----:B------:R-:W-:Y:S01]  /*0aa0*/  USHF.L.U32 UR6, UR6, 0x1, URZ ;  /* 0x0000000106067899 */ /* 0x000fe200080006ff */
[----:B------:R-:W1:Y:S03]  /*0ab0*/  FENCE.VIEW.ASYNC.S ;  /* 0x00000000000073c6 */ /* 0x000e660000000000 */
[----:B-1----:R2:W1:Y:S08]  /*0ac0*/  SYNCS.EXCH.64 URZ, [UR5+0xa0], UR8 ;  /* 0x0000a00805ff75b2 */ /* 0x0024700008000100 */
[----:B------:R2:W1:Y:S01]  /*0ad0*/  SYNCS.EXCH.64 URZ, [UR5+0xb0], UR6 ;  /* 0x0000b00605ff75b2 */ /* 0x0004620008000100 */
[----:B------:R2:W1:Y:S01]  /*0ae0*/  SYNCS.EXCH.64 URZ, [UR5+0xa8], UR8 ;  /* 0x0000a80805ff75b2 */ /* 0x0004620008000100 */
[----:B------:R2:W1:Y:S02]  /*0af0*/  SYNCS.EXCH.64 URZ, [UR5+0xb8], UR6 ;  /* 0x0000b80605ff75b2 */ /* 0x0004640008000100 */
[----:B--2---:R-:W-:Y:S01]  /*0b00*/  NOP ;  /* 0x0000000000007918 */ /* 0x004fe20000000000 */
.L_x_12:
        /* <DEDUP_REMOVED lines=20> */
[----:B------:R2:W1:Y:S02]  /*0c50*/  SYNCS.EXCH.64 URZ, [UR6+0xd8], UR4 ;  /* 0x0000d80406ff75b2 */ /* 0x0004640008000100 */
[----:B--2---:R-:W-:Y:S01]  /*0c60*/  NOP ;  /* 0x0000000000007918 */ /* 0x004fe20000000000 */
.L_x_13:
[----:B------:R-:W2:Y:S01]  /*0c70*/  SHFL.IDX PT, R2, R92, RZ, 0x1f ;  /* 0x00001fff5c027589 */ /* 0x000ea200000e0000 */
[----:B------:R-:W1:Y:S01]  /*0c80*/  S2UR UR45, SR_CgaCtaId ;  /* 0x00000000002d79c3 */ /* 0x000e620000008800 */
[----:B------:R-:W-:Y:S01]  /*0c90*/  NOP ;  /* 0x0000000000007918 */ /* 0x000fe20000000000 */
[----:B--2---:R-:W-:-:S13]  /*0ca0*/  ISETP.NE.AND P0, PT, R2, 0x3, PT ;  /* 0x000000030200780c */ /* 0x004fda0003f05270 */
[----:B-1----:R-:W-:Y:S05]  /*0cb0*/  @P0 BRA `(.L_x_14) ;  /* 0x0000000000340947 */ /* 0x002fea0003800000 */
[----:B------:R-:W-:Y:S01]  /*0cc0*/  UMOV UR5, 0x400 ;  /* 0x0000040000057882 */ /* 0x000fe20000000000 */
[----:B------:R-:W-:Y:S01]  /*0cd0*/  UMOV UR4, 0x20 ;  /* 0x0000002000047882 */ /* 0x000fe20000000000 */
[----:B------:R-:W-:Y:S02]  /*0ce0*/  ULEA UR5, UR45, UR5, 0x18 ;  /* 0x000000052d057291 */ /* 0x000fe4000f8ec0ff */
[----:B------:R-:W-:-:S04]  /*0cf0*/  UIADD3 UR6, UPT, UPT, -UR4, 0x100000, URZ ;  /* 0x0010000004067890 */ /* 0x000fc8000fffe1ff */
[----:B------:R-:W-:Y:S02]  /*0d00*/  USHF.L.U32 UR7, UR6, 0xb, URZ ;  /* 0x0000000b06077899 */ /* 0x000fe400080006ff */
[----:B------:R-:W-:Y:S01]  /*0d10*/  USHF.L.U32 UR6, UR6, 0x1, URZ ;  /* 0x0000000106067899 */ /* 0x000fe200080006ff */
[----:B------:R-:W-:Y:S01]  /*0d20*/  ELECT P0, URZ, PT ;  /* 0x0000000000ff782f */ /* 0x000fe20003800000 */
[----:B------:R-:W1:Y:S10]  /*0d30*/  FENCE.VIEW.ASYNC.S ;  /* 0x00000000000073c6 */ /* 0x000e740000000000 */
[----:B-1----:R1:W2:Y:S01]  /*0d40*/  SYNCS.EXCH.64 URZ, [UR5+0xe0], UR6 ;  /* 0x0000e00605ff75b2 */ /* 0x0022a20008000100 */
[----:B------:R1:W1:Y:S01]  /*0d50*/  SYNCS.EXCH.64 URZ, [UR5+0xf0], UR6 ;  /* 0x0000f00605ff75b2 */ /* 0x0002620008000100 */
[----:B------:R1:W1:Y:S01]  /*0d60*/  SYNCS.EXCH.64 URZ, [UR5+0xe8], UR6 ;  /* 0x0000e80605ff75b2 */ /* 0x0002620008000100 */
[----:B------:R1:W1:Y:S01]  /*0d70*/  SYNCS.EXCH.64 URZ, [UR5+0xf8], UR6 ;  /* 0x0000f80605ff75b2 */ /* 0x0002620008000100 */
[----:B------:R-:W-:Y:S01]  /*0d80*/  NOP ;  /* 0x0000000000007918 */ /* 0x000fe20000000000 */
.L_x_14:
[----:B------:R-:W3:Y:S01]  /*0d90*/  LDCU UR4, c[0x0][0x36c] ;  /* 0x00006d80ff0477ac */ /* 0x000ee20008000800 */
[----:B------:R-:W-:Y:S01]  /*0da0*/  ISETP.NE.OR P5, PT, R0, 0x2, !P5 ;  /* 0x000000020000780c */ /* 0x000fe20006fa5670 */
[----:B------:R-:W-:Y:S01]  /*0db0*/  NOP ;  /* 0x0000000000007918 */ /* 0x000fe20000000000 */
[----:B------:R-:W-:Y:S01]  /*0dc0*/  LOP3.LUT R2, R101, 0x1f, RZ, 0xc0, !PT ;  /* 0x0000001f65027812 */ /* 0x000fe200078ec0ff */
[----:B------:R-:W-:Y:S02]  /*0dd0*/  UISETP.NE.AND UP4, UPT, UR10, URZ, UPT ;  /* 0x000000ff0a00728c */ /* 0x000fe4000bf85270 */
[----:B---3--:R-:W-:-:S09]  /*0de0*/  UISETP.EQ.U32.AND UP2, UPT, UR4, 0x1, UPT ;  /* 0x000000010400788c */ /* 0x008fd2000bf42070 */
[----:B------:R-:W-:Y:S05]  /*0df0*/  BRA.U !UP2, `(.L_x_15) ;  /* 0x000000010a087547 */ /* 0x000fea000b800000 */
[----:B-12-4-:R-:W-:Y:S01]  /*0e00*/  UCGABAR_ARV ;  /* 0x00000000000079c7 */ /* 0x016fe20008000000 */
[----:B------:R-:W-:Y:S05]  /*0e10*/  BRA `(.L_x_16) ;  /* 0x0000000000047947 */ /* 0x000fea0003800000 */
.L_x_15:
[----:B-12-4-:R-:W-:Y:S01]  /*0e20*/  NOP ;  /* 0x0000000000007918 */ /* 0x016fe20000000000 */
.L_x_16:
[----:B------:R-:W1:Y:S01]  /*0e30*/  S2UR UR11, SR_CTAID.Y ;  /* 0x00000000000b79c3 */ /* 0x000e620000002600 */
[----:B------:R-:W-:-:S05]  /*0e40*/  CS2R.32 R87, SR_CgaSize ;  /* 0x0000000000577805 */ /* 0x000fca0000008a00 */
[----:B------:R-:W-:-:S05]  /*0e50*/  IMAD R87, R87, -0xa0, RZ ;  /* 0xffffff6057577824 */ /* 0x000fca00078e02ff */
[----:B------:R-:W-:-:S14]  /*0e60*/  R2UR UR4, R87 ;  /* 0x00000000570472ca */ /* 0x000fdc00000e0000 */
[----:B------:R-:W2:Y:S01]  /*0e70*/  LDCU UR4, c[0x0][UR4+0x2b4] ;  /* 0x00005680040477ac */ /* 0x000ea20008000800 */
[----:B------:R-:W-:-:S05]  /*0e80*/  CS2R.32 R87, SR_CgaSize ;  /* 0x0000000000577805 */ /* 0x000fca0000008a00 */
[----:B------:R-:W-:-:S05]  /*0e90*/  IMAD R87, R87, -0xa0, RZ ;  /* 0xffffff6057577824 */ /* 0x000fca00078e02ff */
[----:B------:R-:W-:-:S14]  /*0ea0*/  R2UR UR5, R87 ;  /* 0x00000000570572ca */ /* 0x000fdc00000e0000 */
[----:B------:R-:W3:Y:S01]  /*0eb0*/  LDCU UR5, c[0x0][UR5+0x2b0] ;  /* 0x00005600050577ac */ /* 0x000ee20008000800 */
[----:B------:R-:W4:Y:S01]  /*0ec0*/  S2UR UR27, SR_CTAID.X ;  /* 0x00000000001b79c3 */ /* 0x000f220000002500 */
[----:B------:R-:W2:Y:S01]  /*0ed0*/  LDCU UR16, c[0x0][0xf24] ;  /* 0x0001e480ff1077ac */ /* 0x000ea20008000800 */
[----:B------:R-:W-:Y:S01]  /*0ee0*/  USHF.L.U32 UR19, UR45, 0xb, URZ ;  /* 0x0000000b2d137899 */ /* 0x000fe200080006ff */
[----:B------:R-:W2:Y:S01]  /*0ef0*/  LDCU UR12, c[0x0][0xf30] ;  /* 0x0001e600ff0c77ac */ /* 0x000ea20008000800 */
[----:B------:R-:W-:-:S05]  /*0f00*/  CS2R.32 R0, SR_CgaSize ;  /* 0x0000000000007805 */ /* 0x000fca0000008a00 */
[----:B------:R-:W-:-:S06]  /*0f10*/  IMAD R0, R0, -0xa0, RZ ;  /* 0xffffff6000007824 */ /* 0x000fcc00078e02ff */
[----:B------:R-:W3:Y:S01]  /*0f20*/  LDC R0, c[0x0][R0+0x2a4] ;  /* 0x0000a90000007b82 */ /* 0x000ee20000000800 */
[----:B------:R-:W-:Y:S02]  /*0f30*/  USHF.L.U32 UR13, UR45, 0x6, URZ ;  /* 0x000000062d0d7899 */ /* 0x000fe400080006ff */
[----:B------:R-:W-:Y:S01]  /*0f40*/  USHF.L.U32 UR26, UR45, 0x5, URZ ;  /* 0x000000052d1a7899 */ /* 0x000fe200080006ff */
[----:B-1----:R-:W-:Y:S02]  /*0f50*/  I2FP.F32.U32 R86, UR11 ;  /* 0x0000000b00567c45 */ /* 0x002fe40008201000 */
[----:B------:R-:W-:-:S05]  /*0f60*/  CS2R.32 R3, SR_CgaSize ;  /* 0x0000000000037805 */ /* 0x000fca0000008a00 */
[----:B------:R-:W-:-:S06]  /*0f70*/  IMAD R3, R3, -0xa0, RZ ;  /* 0xffffff6003037824 */ /* 0x000fcc00078e02ff */
[----:B------:R-:W1:Y:S01]  /*0f80*/  LDC R3, c[0x0][R3+0x2a0] ;  /* 0x0000a80003037b82 */ /* 0x000e620000000800 */
[----:B--2---:R-:W-:Y:S01]  /*0f90*/  UISETP.GE.AND UP0, UPT, UR16, 0x1, UPT ;  /* 0x000000011000788c */ /* 0x004fe2000bf06270 */
[----:B------:R-:W-:Y:S01]  /*0fa0*/  FMUL R86, R86, UR4 ;  /* 0x0000000456567c20 */ /* 0x000fe20008400000 */
[----:B----4-:R-:W-:-:S05]  /*0fb0*/  I2FP.F32.U32 R87, UR27 ;  /* 0x0000001b00577c45 */ /* 0x010fca0008201000 */
[----:B------:R-:W2:Y:S01]  /*0fc0*/  LDC R40, c[0x0][0xf24] ;  /* 0x0003c900ff287b82 */ /* 0x000ea20000000800 */
[----:B------:R-:W4:Y:S01]  /*0fd0*/  F2I.U32.TRUNC.NTZ R86, R86 ;  /* 0x0000005600567305 */ /* 0x000f22000020f000 */
[----:B---3--:R-:W-:-:S06]  /*0fe0*/  FMUL R87, R87, UR5 ;  /* 0x0000000557577c20 */ /* 0x008fcc0008400000 */
[----:B------:R-:W3:Y:S01]  /*0ff0*/  S2UR UR44, SR_CTAID.Z ;  /* 0x00000000002c79c3 */ /* 0x000ee20000002700 */
[----:B------:R-:W3:Y:S01]  /*1000*/  F2I.U32.TRUNC.NTZ R87, R87 ;  /* 0x0000005700577305 */ /* 0x000ee2000020f000 */
[----:B----4-:R-:W-:-:S05]  /*1010*/  IADD3 R86, PT, PT, -R86, RZ, RZ ;  /* 0x000000ff56567210 */ /* 0x010fca0007ffe1ff */
[----:B------:R-:W-:Y:S01]  /*1020*/  IMAD R86, R0, R86, UR11 ;  /* 0x0000000b00567e24 */ /* 0x000fe2000f8e0256 */
[----:B------:R-:W-:Y:S02]  /*1030*/  PRMT R0, RZ, 0x7610, R0 ;  /* 0x00007610ff007816 */ /* 0x000fe40000000000 */
[----:B---3--:R-:W-:-:S05]  /*1040*/  IADD3 R87, PT, PT, -R87, RZ, RZ ;  /* 0x000000ff57577210 */ /* 0x008fca0007ffe1ff */
[----:B-1----:R-:W-:Y:S01]  /*1050*/  IMAD R87, R3, R87, UR27 ;  /* 0x0000001b03577e24 */ /* 0x002fe2000f8e0257 */
[----:B------:R-:W-:Y:S06]  /*1060*/  BRA.U UP4, `(.L_x_17) ;  /* 0x0000000104747547 */ /* 0x000fec000b800000 */
[C---:B------:R-:W-:Y:S02]  /*1070*/  ISETP.NE.AND P2, PT, R86.reuse, 0x2, PT ;  /* 0x000000025600780c */ /* 0x040fe40003f45270 */
[C---:B------:R-:W-:Y:S02]  /*1080*/  ISETP.NE.AND P0, PT, R86.reuse, RZ, PT ;  /* 0x000000ff5600720c */ /* 0x040fe40003f05270 */
[----:B------:R-:W-:Y:S02]  /*1090*/  ISETP.NE.AND P3, PT, R86, 0x1, PT ;  /* 0x000000015600780c */ /* 0x000fe40003f65270 */
[----:B------:R-:W-:Y:S02]  /*10a0*/  SEL R6, RZ, 0x4, P2 ;  /* 0x00000004ff067807 */ /* 0x000fe40001000000 */
[C---:B------:R-:W-:Y:S02]  /*10b0*/  ISETP.EQ.OR P2, PT, R87.reuse, RZ, !P0 ;  /* 0x000000ff5700720c */ /* 0x040fe40004742670 */
[----:B------:R-:W-:-:S02]  /*10c0*/  ISETP.NE.AND P4, PT, R87, RZ, PT ;  /* 0x000000ff5700720c */ /* 0x000fc40003f85270 */
[C---:B------:R-:W-:Y:S02]  /*10d0*/  ISETP.NE.AND P1, PT, R86.reuse, 0x3, PT ;  /* 0x000000035600780c */ /* 0x040fe40003f25270 */
[----:B------:R-:W-:Y:S02]  /*10e0*/  SEL R0, RZ, 0x2, P3 ;  /* 0x00000002ff007807 */ /* 0x000fe40001800000 */
[----:B------:R-:W-:Y:S02]  /*10f0*/  ISETP.NE.AND P0, PT, R86, 0x4, PT ;  /* 0x000000045600780c */ /* 0x000fe40003f05270 */
[----:B------:R-:W-:Y:S02]  /*1100*/  SEL R0, R0, 0x2, P4 ;  /* 0x0000000200007807 */ /* 0x000fe40002000000 */
[----:B------:R-:W-:Y:S02]  /*1110*/  SEL R6, R6, 0x4, P4 ;  /* 0x0000000406067807 */ /* 0x000fe40002000000 */
[----:B------:R-:W-:-:S02]  /*1120*/  SEL R3, RZ, 0x1, !P2 ;  /* 0x00000001ff037807 */ /* 0x000fc40005000000 */
[----:B------:R-:W-:Y:S02]  /*1130*/  SEL R5, RZ, 0x8, P1 ;  /* 0x00000008ff057807 */ /* 0x000fe40000800000 */
[----:B------:R-:W-:Y:S02]  /*1140*/  SEL R4, RZ, 0x10, P0 ;  /* 0x00000010ff047807 */ /* 0x000fe40000000000 */
[C---:B------:R-:W-:Y:S02]  /*1150*/  ISETP.NE.AND P2, PT, R86.reuse, 0x5, PT ;  /* 0x000000055600780c */ /* 0x040fe40003f45270 */
[----:B------:R-:W-:Y:S02]  /*1160*/  ISETP.NE.AND P1, PT, R86, 0x6, PT ;  /* 0x000000065600780c */ /* 0x000fe40003f25270 */
[----:B------:R-:W-:Y:S02]  /*1170*/  IADD3 R6, PT, PT, R6, R0, R3 ;  /* 0x0000000006067210 */ /* 0x000fe40007ffe003 */
[----:B------:R-:W-:-:S02]  /*1180*/  SEL R5, R5, 0x8, P4 ;  /* 0x0000000805057807 */ /* 0x000fc40002000000 */
[----:B------:R-:W-:Y:S02]  /*1190*/  SEL R4, R4, 0x10, P4 ;  /* 0x0000001004047807 */ /* 0x000fe40002000000 */
[----:B------:R-:W-:Y:S02]  /*11a0*/  ISETP.NE.AND P0, PT, R86, 0x7, PT ;  /* 0x000000075600780c */ /* 0x000fe40003f05270 */
[----:B------:R-:W-:Y:S02]  /*11b0*/  SEL R3, RZ, 0x20, P2 ;  /* 0x00000020ff037807 */ /* 0x000fe40001000000 */
[----:B------:R-:W-:Y:S02]  /*11c0*/  SEL R0, RZ, 0x40, P1 ;  /* 0x00000040ff007807 */ /* 0x000fe40000800000 */
[----:B------:R-:W-:Y:S02]  /*11d0*/  IADD3 R5, PT, PT, R4, R5, R6 ;  /* 0x0000000504057210 */ /* 0x000fe40007ffe006 */
[----:B------:R-:W-:-:S02]  /*11e0*/  SEL R4, RZ, 0x80, P0 ;  /* 0x00000080ff047807 */ /* 0x000fc40000000000 */
[----:B------:R-:W-:Y:S02]  /*11f0*/  SEL R3, R3, 0x20, P4 ;  /* 0x0000002003037807 */ /* 0x000fe40002000000 */
[----:B------:R-:W-:Y:S02]  /*1200*/  SEL R0, R0, 0x40, P4 ;  /* 0x0000004000007807 */ /* 0x000fe40002000000 */
[----:B------:R-:W-:Y:S02]  /*1210*/  SEL R4, R4, 0x80, P4 ;  /* 0x0000008004047807 */ /* 0x000fe40002000000 */
[----:B------:R-:W-:-:S05]  /*1220*/  IADD3 R0, PT, PT, R0, R3, R5 ;  /* 0x0000000300007210 */ /* 0x000fca0007ffe005 */
[----:B------:R-:W-:Y:S02]  /*1230*/  IMAD.IADD R0, R0, 0x1, R4 ;  /* 0x0000000100007824 */ /* 0x000fe400078e0204 */
.L_x_17:
[----:B------:R-:W-:Y:S05]  /*1240*/  BRA.U !UP0, `(.L_x_18) ;  /* 0x0000000108b87547 */ /* 0x000fea000b800000 */
[----:B------:R-:W1:Y:S01]  /*1250*/  LDCU.128 UR4, c[0x0][0xf10] ;  /* 0x0001e200ff0477ac */ /* 0x000e620008000c00 */
[----:B------:R-:W3:Y:S01]  /*1260*/  LDCU UR18, c[0x0][0x370] ;  /* 0x00006e00ff1277ac */ /* 0x000ee20008000800 */
[----:B------:R-:W4:Y:S01]  /*1270*/  LDCU UR17, c[0x0][0x374] ;  /* 0x00006e80ff1177ac */ /* 0x000f220008000800 */
[----:B------:R-:W2:Y:S01]  /*1280*/  LDCU UR15, c[0x0][0xf0c] ;  /* 0x0001e180ff0f77ac */ /* 0x000ea20008000800 */
[----:B------:R-:W3:Y:S01]  /*1290*/  LDCU UR14, c[0x0][0xf20] ;  /* 0x0001e400ff0e77ac */ /* 0x000ee20008000800 */
[----:B------:R-:W3:Y:S01]  /*12a0*/  LDCU.64 UR8, c[0x0][0xf28] ;  /* 0x0001e500ff0877ac */ /* 0x000ee20008000a00 */
[----:B-1----:R-:W-:Y:S02]  /*12b0*/  UISETP.NE.AND UP1, UPT, UR6, 0x1, UPT ;  /* 0x000000010600788c */ /* 0x002fe4000bf25270 */
[----:B----4-:R-:W-:Y:S02]  /*12c0*/  UIMAD.WIDE.U32 UR24, UR17, UR7, URZ ;  /* 0x00000007111872a5 */ /* 0x010fe4000f8e00ff */
[----:B------:R-:W-:-:S02]  /*12d0*/  UISETP.NE.AND UP0, UPT, UR16, 0x1, UPT ;  /* 0x000000011000788c */ /* 0x000fc4000bf05270 */
[----:B--2---:R-:W-:Y:S02]  /*12e0*/  UISETP.NE.AND UP3, UPT, UR15, 0x1, UPT ;  /* 0x000000010f00788c */ /* 0x004fe4000bf65270 */
[----:B------:R-:W-:Y:S02]  /*12f0*/  UIMAD.WIDE.U32 UR28, UR11, UR7, URZ ;  /* 0x000000070b1c72a5 */ /* 0x000fe4000f8e00ff */
[----:B---3--:R-:W-:Y:S01]  /*1300*/  UIMAD.WIDE.U32 UR22, UR18, UR4, URZ ;  /* 0x00000004121672a5 */ /* 0x008fe2000f8e00ff */
[----:B------:R-:W-:Y:S01]  /*1310*/  UMOV UR7, UR25 ;  /* 0x0000001900077c82 */ /* 0x000fe20008000000 */
[----:B------:R-:W-:Y:S02]  /*1320*/  UIMAD.WIDE.U32 UR24, UR27, UR4, URZ ;  /* 0x000000041b1872a5 */ /* 0x000fe4000f8e00ff */
[----:B------:R-:W-:-:S03]  /*1330*/  @UP1 USHF.R.U32.HI UR17, URZ, UR14, UR7 ;  /* 0x0000000eff111299 */ /* 0x000fc60008011607 */
[----:B------:R-:W-:Y:S02]  /*1340*/  @UP3 USHF.R.U32.HI UR18, URZ, UR5, UR23 ;  /* 0x00000005ff123299 */ /* 0x000fe40008011617 */
[----:B------:R-:W-:Y:S02]  /*1350*/  UIMAD.WIDE.U32 UR22, UR17, UR8, URZ ;  /* 0x00000008111672a5 */ /* 0x000fe4000f8e00ff */
[----:B------:R-:W-:Y:S02]  /*1360*/  USHF.R.U32.HI UR29, URZ, UR14, UR29 ;  /* 0x0000000eff1d7299 */ /* 0x000fe4000801161d */
[----:B------:R-:W-:Y:S02]  /*1370*/  UIMAD.WIDE.U32 UR30, UR18, UR8, URZ ;  /* 0x00000008121e72a5 */ /* 0x000fe4000f8e00ff */
[----:B------:R-:W-:Y:S02]  /*1380*/  @UP0 USHF.R.U32.HI UR17, URZ, UR9, UR23 ;  /* 0x00000009ff110299 */ /* 0x000fe40008011617 */
[----:B------:R-:W-:-:S02]  /*1390*/  USHF.R.U32.HI UR25, URZ, UR5, UR25 ;  /* 0x00000005ff197299 */ /* 0x000fc40008011619 */
[----:B------:R-:W-:Y:S02]  /*13a0*/  USEL UR29, UR11, UR29, !UP1 ;  /* 0x0000001d0b1d7287 */ /* 0x000fe4000c800000 */
[----:B------:R-:W-:Y:S02]  /*13b0*/  @UP0 USHF.R.U32.HI UR18, URZ, UR9, UR31 ;  /* 0x00000009ff120299 */ /* 0x000fe4000801161f */
[----:B------:R-:W-:Y:S02]  /*13c0*/  UIMAD UR17, UR17, UR16, URZ ;  /* 0x00000010111172a4 */ /* 0x000fe4000f8e02ff */
[----:B------:R-:W-:Y:S02]  /*13d0*/  USEL UR25, UR27, UR25, !UP3 ;  /* 0x000000191b197287 */ /* 0x000fe4000d800000 */
[----:B------:R-:W-:Y:S02]  /*13e0*/  UIMAD UR4, UR18, UR16, URZ ;  /* 0x00000010120472a4 */ /* 0x000fe4000f8e02ff */
[----:B------:R-:W-:-:S02]  /*13f0*/  UISETP.GE.AND UP1, UPT, UR29, UR17, UPT ;  /* 0x000000111d00728c */ /* 0x000fc4000bf26270 */
[----:B------:R-:W-:Y:S02]  /*1400*/  UIMAD.WIDE.U32 UR22, UR29, UR8, URZ ;  /* 0x000000081d1672a5 */ /* 0x000fe4000f8e00ff */
[----:B------:R-:W-:Y:S02]  /*1410*/  UISETP.GE.OR UP1, UPT, UR25, UR4, UP1 ;  /* 0x000000041900728c */ /* 0x000fe40008f26670 */
[----:B------:R-:W-:Y:S02]  /*1420*/  USHF.R.U32.HI UR5, URZ, UR9, UR23 ;  /* 0x00000009ff057299 */ /* 0x000fe40008011617 */
[----:B------:R-:W-:Y:S02]  /*1430*/  UIMAD.WIDE.U32 UR30, UR25, UR8, URZ ;  /* 0x00000008191e72a5 */ /* 0x000fe4000f8e00ff */
[----:B------:R-:W-:Y:S02]  /*1440*/  USEL UR5, UR29, UR5, !UP0 ;  /* 0x000000051d057287 */ /* 0x000fe4000c000000 */
[----:B------:R-:W-:-:S02]  /*1450*/  UIADD3 UR4, UPT, UPT, -UR29, URZ, URZ ;  /* 0x000000ff1d047290 */ /* 0x000fc4000fffe1ff */
[----:B------:R-:W-:Y:S02]  /*1460*/  UIADD3 UR7, UPT, UPT, -UR5, URZ, URZ ;  /* 0x000000ff05077290 */ /* 0x000fe4000fffe1ff */
[----:B------:R-:W-:Y:S02]  /*1470*/  @!UP1 USHF.R.U32.HI UR9, URZ, UR9, UR31 ;  /* 0x00000009ff099299 */ /* 0x000fe4000801161f */
[----:B------:R-:W-:Y:S02]  /*1480*/  UIMAD UR7, UR16, UR7, UR29 ;  /* 0x00000007100772a4 */ /* 0x000fe4000f8e021d */
[----:B------:R-:W-:Y:S02]  /*1490*/  @!UP1 USEL UR9, UR25, UR9, !UP0 ;  /* 0x0000000919099287 */ /* 0x000fe4000c000000 */
[----:B------:R-:W-:Y:S02]  /*14a0*/  UIADD3 UR8, UPT, UPT, -UR25, URZ, URZ ;  /* 0x000000ff19087290 */ /* 0x000fe4000fffe1ff */
[----:B------:R-:W-:-:S02]  /*14b0*/  @!UP1 UIMAD UR7, UR7, UR18, UR9 ;  /* 0x00000012070792a4 */ /* 0x000fc4000f8e0209 */
[----:B------:R-:W-:Y:S02]  /*14c0*/  @!UP1 UIADD3 UR5, UPT, UPT, UR5, -UR9, URZ ;  /* 0x8000000905059290 */ /* 0x000fe4000fffe0ff */
[----:B------:R-:W-:Y:S02]  /*14d0*/  UIMAD UR4, UR6, UR4, UR11 ;  /* 0x00000004060472a4 */ /* 0x000fe4000f8e020b */
[----:B------:R-:W-:Y:S02]  /*14e0*/  @!UP1 UIMAD UR29, UR5, UR16, UR25 ;  /* 0x00000010051d92a4 */ /* 0x000fe4000f8e0219 */
[----:B------:R-:W-:Y:S01]  /*14f0*/  UIMAD UR8, UR15, UR8, UR27 ;  /* 0x000000080f0872a4 */ /* 0x000fe2000f8e021b */
[----:B------:R-:W-:Y:S01]  /*1500*/  @!UP1 UMOV UR25, UR7 ;  /* 0x0000000700199c82 */ /* 0x000fe20008000000 */
[----:B------:R-:W-:Y:S02]  /*1510*/  UIMAD UR11, UR29, UR6, UR4 ;  /* 0x000000061d0b72a4 */ /* 0x000fe4000f8e0204 */
[----:B------:R-:W-:-:S12]  /*1520*/  UIMAD UR27, UR25, UR15, UR8 ;  /* 0x0000000f191b72a4 */ /* 0x000fd8000f8e0208 */
.L_x_18:
[----:B------:R-:W-:Y:S02]  /*1530*/  UISETP.NE.AND UP0, UPT, UR12, 0x1, UPT ;  /* 0x000000010c00788c */ /* 0x000fe4000bf05270 */
[----:B------:R-:W-:Y:S02]  /*1540*/  UISETP.NE.AND UP3, UPT, UR10, 0x2, UPT ;  /* 0x000000020a00788c */ /* 0x000fe4000bf65270 */
[----:B------:R-:W-:Y:S02]  /*1550*/  ULOP3.LUT UR5, UR19, 0x3800, URZ, 0xc0, !UPT ;  /* 0x0000380013057892 */ /* 0x000fe4000f8ec0ff */
[----:B------:R-:W-:Y:S02]  /*1560*/  ULOP3.LUT UR4, UR13, 0x1c0, URZ, 0xc0, !UPT ;  /* 0x000001c00d047892 */ /* 0x000fe4000f8ec0ff */
[----:B------:R-:W-:Y:S01]  /*1570*/  ULOP3.LUT UR26, UR26, 0xe0, URZ, 0xc0, !UPT ;  /* 0x000000e01a1a7892 */ /* 0x000fe2000f8ec0ff */
[----:B------:R-:W-:Y:S11]  /*1580*/  BRA.U UP0, `(.L_x_19) ;  /* 0x00000001003c7547 */ /* 0x000ff6000b800000 */
[----:B------:R-:W1:Y:S01]  /*1590*/  LDCU.128 UR12, c[0x0][0xf10] ;  /* 0x0001e200ff0c77ac */ /* 0x000e620008000c00 */
[----:B------:R-:W3:Y:S01]  /*15a0*/  LDCU UR7, c[0x0][0xf0c] ;  /* 0x0001e180ff0777ac */ /* 0x000ee20008000800 */
[----:B------:R-:W4:Y:S01]  /*15b0*/  LDCU UR6, c[0x0][0xf20] ;  /* 0x0001e400ff0677ac */ /* 0x000f220008000800 */
[----:B-1----:R-:W-:Y:S02]  /*15c0*/  UIMAD.WIDE.U32 UR8, UR27, UR12, URZ ;  /* 0x0000000c1b0872a5 */ /* 0x002fe4000f8e00ff */
[----:B------:R-:W-:Y:S02]  /*15d0*/  UIMAD.WIDE.U32 UR16, UR11, UR15, URZ ;  /* 0x0000000f0b1072a5 */ /* 0x000fe4000f8e00ff */
[----:B---3--:R-:W-:Y:S02]  /*15e0*/  UISETP.NE.AND UP1, UPT, UR7, 0x1, UPT ;  /* 0x000000010700788c */ /* 0x008fe4000bf25270 */
[----:B------:R-:W-:Y:S02]  /*15f0*/  UISETP.NE.AND UP0, UPT, UR14, 0x1, UPT ;  /* 0x000000010e00788c */ /* 0x000fe4000bf05270 */
[----:B------:R-:W-:-:S02]  /*1600*/  USHF.R.U32.HI UR9, URZ, UR13, UR9 ;  /* 0x0000000dff097299 */ /* 0x000fc40008011609 */
[----:B----4-:R-:W-:Y:S02]  /*1610*/  USHF.R.U32.HI UR6, URZ, UR6, UR17 ;  /* 0x00000006ff067299 */ /* 0x010fe40008011611 */
[----:B------:R-:W-:Y:S02]  /*1620*/  USEL UR9, UR27, UR9, !UP1 ;  /* 0x000000091b097287 */ /* 0x000fe4000c800000 */
[----:B------:R-:W-:-:S04]  /*1630*/  USEL UR6, UR11, UR6, !UP0 ;  /* 0x000000060b067287 */ /* 0x000fc8000c000000 */
[----:B------:R-:W-:Y:S02]  /*1640*/  UIADD3 UR8, UPT, UPT, UR9, -UR6, URZ ;  /* 0x8000000609087290 */ /* 0x000fe4000fffe0ff */
[----:B------:R-:W-:Y:S02]  /*1650*/  UIADD3 UR6, UPT, UPT, -UR9, UR6, URZ ;  /* 0x0000000609067290 */ /* 0x000fe4000fffe1ff */
[----:B------:R-:W-:Y:S02]  /*1660*/  UIMAD UR11, UR8, UR14, UR11 ;  /* 0x0000000e080b72a4 */ /* 0x000fe4000f8e020b */
[----:B------:R-:W-:-:S12]  /*1670*/  UIMAD UR27, UR6, UR7, UR27 ;  /* 0x00000007061b72a4 */ /* 0x000fd8000f8e021b */
.L_x_19:
[----:B------:R-:W-:Y:S05]  /*1680*/  BRA.U !UP2, `(.L_x_20) ;  /* 0x000000010a0c7547 */ /* 0x000fea000b800000 */
[----:B------:R-:W-:Y:S01]  /*1690*/  UCGABAR_WAIT ;  /* 0x0000000000007dc7 */ /* 0x000fe20008000000 */
[----:B------:R-:W-:Y:S01]  /*16a0*/  CCTL.IVALL ;  /* 0x00000000ff00798f */ /* 0x000fe20002000000 */
[----:B------:R-:W-:Y:S05]  /*16b0*/  BRA `(.L_x_21) ;  /* 0x0000000000047947 */ /* 0x000fea0003800000 */
.L_x_20:
[----:B------:R-:W-:Y:S06]  /*16c0*/  BAR.SYNC.DEFER_BLOCKING 0x0 ;  /* 0x0000000000007b1d */ /* 0x000fec0000010000 */
.L_x_21:
[----:B------:R-:W-:Y:S05]  /*16d0*/  BRA.U UP3, `(.L_x_22) ;  /* 0x0000001503607547 */ /* 0x000fea000b800000 */
[----:B------:R-:W1:Y:S01]  /*16e0*/  LDCU UR30, c[0x0][0x38c] ;  /* 0x00007180ff1e77ac */ /* 0x000e620008000800 */
[----:B------:R-:W3:Y:S01]  /*16f0*/  LDC R8, c[0x0][0x370] ;  /* 0x0000dc00ff087b82 */ /* 0x000ee20000000800 */
[----:B------:R-:W-:Y:S01]  /*1700*/  PLOP3.LUT P1, PT, PT, PT, UP5, 0x80, 0x8 ;  /* 0x000000000008781c */ /* 0x000fe20003f2f058 */
[----:B------:R-:W-:Y:S01]  /*1710*/  IMAD.MOV.U32 R15, RZ, RZ, 0x1 ;  /* 0x00000001ff0f7424 */ /* 0x000fe200078e00ff */
[----:B------:R-:W-:Y:S01]  /*1720*/  USHF.L.U32 UR22, UR45, 0x4, URZ ;  /* 0x000000042d167899 */ /* 0x000fe200080006ff */
[----:B------:R-:W-:Y:S01]  /*1730*/  ISETP.EQ.OR P4, PT, R2, RZ, P5 ;  /* 0x000000ff0200720c */ /* 0x000fe20002f82670 */
[----:B------:R-:W-:Y:S01]  /*1740*/  UISETP.NE.AND UP1, UPT, UR10, URZ, UPT ;  /* 0x000000ff0a00728c */ /* 0x000fe2000bf25270 */
[----:B------:R-:W-:Y:S01]  /*1750*/  PLOP3.LUT P1, PT, P1, PT, PT, 0x8, 0x80 ;  /* 0x000000000080781c */ /* 0x000fe20000f2e170 */
[----:B------:R-:W-:Y:S01]  /*1760*/  IMAD.MOV.U32 R14, RZ, RZ, RZ ;  /* 0x000000ffff0e7224 */ /* 0x000fe200078e00ff */
[----:B------:R-:W4:Y:S01]  /*1770*/  LDC R0, c[0x0][0x374] ;  /* 0x0000dd00ff007b82 */ /* 0x000f220000000800 */
[----:B------:R-:W-:Y:S01]  /*1780*/  CS2R R12, SRZ ;  /* 0x00000000000c7805 */ /* 0x000fe2000001ff00 */
[----:B------:R-:W-:Y:S01]  /*1790*/  IMAD.MOV.U32 R11, RZ, RZ, 0x1 ;  /* 0x00000001ff0b7424 */ /* 0x000fe200078e00ff */
[----:B------:R-:W2:Y:S01]  /*17a0*/  LDCU.64 UR38, c[0x0][0x348] ;  /* 0x00006900ff2677ac */ /* 0x000ea20008000a00 */
[----:B------:R-:W-:-:S02]  /*17b0*/  ULOP3.LUT UR22, UR22, 0x70, URZ, 0xe2, !UPT ;  /* 0x0000007016167892 */ /* 0x000fc4000f8ee2ff */
[----:B-1----:R-:W-:Y:S02]  /*17c0*/  UIADD3 UR6, UPT, UPT, UR30, 0x7f, URZ ;  /* 0x0000007f1e067890 */ /* 0x002fe4000fffe0ff */
[----:B------:R-:W-:Y:S02]  /*17d0*/  USEL UR14, UR21, 0x2, UP1 ;  /* 0x00000002150e7887 */ /* 0x000fe40008800000 */
[----:B------:R-:W-:Y:S01]  /*17e0*/  USHF.R.S32.HI UR37, URZ, 0x1f, UR6 ;  /* 0x0000001fff257899 */ /* 0x000fe20008011406 */
[----:B------:R-:W-:-:S03]  /*17f0*/  UMOV UR15, URZ ;  /* 0x000000ff000f7c82 */ /* 0x000fc60008000000 */
[----:B------:R-:W-:Y:S02]  /*1800*/  ULEA.HI UR37, UR37, UR6, URZ, 0x7 ;  /* 0x0000000625257291 */ /* 0x000fe4000f8f38ff */
[----:B------:R-:W-:Y:S02]  /*1810*/  UIADD3 UR6, UPT, UPT, UR30, -0x1, URZ ;  /* 0xffffffff1e067890 */ /* 0x000fe4000fffe0ff */
[----:B------:R-:W-:Y:S02]  /*1820*/  USHF.R.S32.HI UR37, URZ, 0x7, UR37 ;  /* 0x00000007ff257899 */ /* 0x000fe40008011425 */
[----:B------:R-:W-:Y:S02]  /*1830*/  UISETP.GE.U32.AND UP2, UPT, UR6, -0xff, UPT ;  /* 0xffffff010600788c */ /* 0x000fe4000bf46070 */
[----:B------:R-:W-:Y:S02]  /*1840*/  UISETP.LT.U32.AND UP0, UPT, UR37, 0x5, UPT ;  /* 0x000000052500788c */ /* 0x000fe4000bf01070 */
[----:B------:R-:W-:-:S02]  /*1850*/  UIADD3 UR30, UPT, UPT, UR30, 0xfe, URZ ;  /* 0x000000fe1e1e7890 */ /* 0x000fc4000fffe0ff */
[----:B------:R-:W-:-:S04]  /*1860*/  USEL UR31, UR37, 0x5, UP0 ;  /* 0x00000005251f7887 */ /* 0x000fc80008000000 */
[----:B------:R-:W-:Y:S02]  /*1870*/  UIADD3 UR7, UPT, UPT, UR31, -0x1, URZ ;  /* 0xffffffff1f077890 */ /* 0x000fe4000fffe0ff */
[----:B------:R-:W-:Y:S02]  /*1880*/  @UP2 UIADD3 UR7, UPT, UPT, UR31, URZ, URZ ;  /* 0x000000ff1f072290 */ /* 0x000fe4000fffe0ff */
[----:B------:R-:W-:Y:S02]  /*1890*/  UIADD3 UR23, UPT, UPT, UR37, -UR31, URZ ;  /* 0x8000001f25177290 */ /* 0x000fe4000fffe0ff */
[----:B--2---:R-:W-:-:S12]  /*18a0*/  UIADD3 UR7, UPT, UPT, UR7, 0x1, URZ ;  /* 0x0000000107077890 */ /* 0x004fd8000fffe0ff */
.L_x_46:
[----:B------:R-:W-:Y:S01]  /*18b0*/  UISETP.NE.AND UP0, UPT, UR45, URZ, UPT ;  /* 0x000000ff2d00728c */ /* 0x000fe2000bf05270 */
[----:B------:R-:W1:Y:S08]  /*18c0*/  S2UR UR45, SR_CgaCtaId ;  /* 0x00000000002d79c3 */ /* 0x000e700000008800 */
[----:B------:R-:W-:Y:S05]  /*18d0*/  BRA.U UP0, `(.L_x_23) ;  /* 0x0000000100347547 */ /* 0x000fea000b800000 */
[----:B------:R-:W2:Y:S01]  /*18e0*/  S2R R2, SR_CgaCtaId ;  /* 0x0000000000027919 */ /* 0x000ea20000008800 */
[----:B------:R-:W-:-:S04]  /*18f0*/  MOV R3, 0x400 ;  /* 0x0000040000037802 */ /* 0x000fc80000000f00 */
[----:B--2---:R-:W-:Y:S02]  /*1900*/  LEA R2, R2, R3, 0x18 ;  /* 0x0000000302027211 */ /* 0x004fe400078ec0ff */
[----:B------:R-:W-:-:S03]  /*1910*/  SHF.L.U32 R3, R11, 0x1f, RZ ;  /* 0x0000001f0b037819 */ /* 0x000fc600000006ff */
[----:B------:R-:W-:-:S04]  /*1920*/  IMAD R2, R12, 0x8, R2 ;  /* 0x000000080c027824 */ /* 0x000fc800078e0202 */
[----:B------:R-:W2:Y:S02]  /*1930*/  SYNCS.PHASECHK.TRANS64.TRYWAIT P0, [R2+URZ+0xf0], R3 ;  /* 0x0000f003020075a7 */ /* 0x000ea400080011ff */
[----:B--2---:R-:W-:Y:S05]  /*1940*/  @!P0 BRA `(.L_x_24) ;  /* 0x0000007c00108947 */ /* 0x004fea0003800000 */
.L_x_141:
[----:B------:R-:W-:Y:S01]  /*1950*/  VIADD R12, R12, 0x1 ;  /* 0x000000010c0c7836 */ /* 0x000fe20000000000 */
[----:B------:R2:W-:Y:S04]  /*1960*/  SYNCS.ARRIVE.TRANS64.A1T0 RZ, [R2+URZ+0xe0], RZ ;  /* 0x0000e0ff02ff79a7 */ /* 0x0005e800081000ff */
[----:B------:R-:W-:-:S04]  /*1970*/  ISETP.NE.AND P0, PT, R12, 0x2, PT ;  /* 0x000000020c00780c */ /* 0x000fc80003f05270 */
[----:B------:R-:W-:Y:S02]  /*1980*/  SEL R12, R12, RZ, P0 ;  /* 0x000000ff0c0c7207 */ /* 0x000fe40000000000 */
[----:B--2---:R-:W-:-:S04]  /*1990*/  SEL R2, RZ, 0x1, P0 ;  /* 0x00000001ff027807 */ /* 0x004fc80000000000 */
[----:B------:R-:W-:-:S07]  /*19a0*/  LOP3.LUT R11, R11, R2, RZ, 0x3c, !PT ;  /* 0x000000020b0b7212 */ /* 0x000fce00078e3cff */
.L_x_23:
[----:B------:R-:W-:Y:S01]  /*19b0*/  UMOV UR6, 0x400 ;  /* 0x0000040000067882 */ /* 0x000fe20000000000 */
[----:B------:R-:W-:Y:S01]  /*19c0*/  SHF.L.U32 R2, R15, 0x1f, RZ ;  /* 0x0000001f0f027819 */ /* 0x000fe200000006ff */
[----:B-1----:R-:W-:Y:S02]  /*19d0*/  ULEA UR6, UR45, UR6, 0x18 ;  /* 0x000000062d067291 */ /* 0x002fe4000f8ec0ff */
[----:B------:R-:W-:Y:S02]  /*19e0*/  UISETP.GE.U32.AND UP0, UPT, UR30, 0xff, UPT ;  /* 0x000000ff1e00788c */ /* 0x000fe4000bf06070 */
[----:B------:R-:W-:Y:S02]  /*19f0*/  ULEA UR8, UR15, UR6, 0x3 ;  /* 0x000000060f087291 */ /* 0x000fe4000f8e18ff */
[----:B------:R-:W-:Y:S02]  /*1a00*/  USHF.L.U32 UR35, UR11, 0x7, URZ ;  /* 0x000000070b237899 */ /* 0x000fe400080006ff */
[----:B------:R-:W-:Y:S01]  /*1a10*/  ULEA UR43, UR27, UR22, 0x7 ;  /* 0x000000161b2b7291 */ /* 0x000fe2000f8e38ff */
[----:B------:R-:W-:-:S04]  /*1a20*/  UMOV UR20, URZ ;  /* 0x000000ff00147c82 */ /* 0x000fc80008000000 */
[----:B------:R1:W2:Y:S01]  /*1a30*/  SYNCS.PHASECHK.TRANS64.TRYWAIT P2, [UR8+0x28], R2 ;  /* 0x00002802ff0075a7 */ /* 0x0002a20008041108 */
[----:B------:R-:W-:Y:S06]  /*1a40*/  BRA.U !UP0, `(.L_x_25) ;  /* 0x0000000508107547 */ /* 0x000fec000b800000 */
[----:B------:R-:W-:Y:S01]  /*1a50*/  UMOV UR16, UR15 ;  /* 0x0000000f00107c82 */ /* 0x000fe20008000000 */
[----:B------:R-:W-:-:S05]  /*1a60*/  UMOV UR28, URZ ;  /* 0x000000ff001c7c82 */ /* 0x000fca0008000000 */
.L_x_33:
[----:B------:R-:W-:Y:S01]  /*1a70*/  ULEA UR41, UR16, UR6, 0x3 ;  /* 0x0000000610297291 */ /* 0x000fe2000f8e18ff */
[----:B--2---:R-:W-:Y:S01]  /*1a80*/  @!P5 MOV R3, 0x8400 ;  /* 0x000084000003d802 */ /* 0x004fe20000000f00 */
[----:B--2---:R-:W-:Y:S10]  /*1a90*/  @P2 BRA `(.L_x_26) ;  /* 0x00000000000c2947 */ /* 0x004ff40003800000 */
[----:B------:R-:W-:-:S04]  /*1aa0*/  SHF.L.U32 R4, R15, 0x1f, RZ ;  /* 0x0000001f0f047819 */ /* 0x000fc800000006ff */
[----:B------:R-:W2:Y:S02]  /*1ab0*/  SYNCS.PHASECHK.TRANS64.TRYWAIT P0, [UR41+0x28], R4 ;  /* 0x00002804ff0075a7 */ /* 0x000ea40008001129 */
[----:B--2---:R-:W-:Y:S05]  /*1ac0*/  @!P0 BRA `(.L_x_27) ;  /* 0x0000007800c48947 */ /* 0x004fea0003800000 */
.L_x_26:
[----:B------:R2:W-:Y:S01]  /*1ad0*/  @!P5 SYNCS.ARRIVE.TRANS64 RZ, [UR41], R3 ;  /* 0x00000003ffffd9a7 */ /* 0x0005e20008000029 */
[----:B------:R-:W-:-:S04]  /*1ae0*/  ULOP3.LUT UR8, UR14, 0x2, URZ, 0xfc, !UPT ;  /* 0x000000020e087892 */ /* 0x000fc8000f8efcff */
[----:B------:R-:W-:-:S09]  /*1af0*/  UISETP.NE.AND UP0, UPT, UR8, 0x2, UPT ;  /* 0x000000020800788c */ /* 0x000fd2000bf05270 */
[----:B------:R-:W-:Y:S05]  /*1b00*/  BRA.U UP0, `(.L_x_28) ;  /* 0x0000000100047547 */ /* 0x000fea000b800000 */
[----:B------:R-:W-:Y:S05]  /*1b10*/  BPT.TRAP 0x1 ;  /* 0x000000040000795c */ /* 0x000fea0000300000 */
.L_x_28:
[----:B------:R-:W-:Y:S04]  /*1b20*/  BSSY.RECONVERGENT B0, `(.L_x_29) ;  /* 0x0000003000007945 */ /* 0x000fe80003800200 */
[----:B------:R-:W-:Y:S05]  /*1b30*/  @P4 BRA `(.L_x_30) ;  /* 0x0000000000044947 */ /* 0x000fea0003800000 */
[----:B------:R-:W-:Y:S05]  /*1b40*/  BPT.TRAP 0x1 ;  /* 0x000000040000795c */ /* 0x000fea0000300000 */
.L_x_30:
[----:B------:R-:W-:Y:S05]  /*1b50*/  BSYNC.RECONVERGENT B0 ;  /* 0x0000000000007941 */ /* 0x000fea0003800200 */
.L_x_29:
[----:B------:R-:W-:Y:S01]  /*1b60*/  UIADD3 UR15, UPT, UPT, UR16, 0x1, URZ ;  /* 0x00000001100f7890 */ /* 0x000fe2000fffe0ff */
[----:B------:R-:W-:Y:S01]  /*1b70*/  BSSY.RECONVERGENT B0, `(.L_x_31) ;  /* 0x000002c000007945 */ /* 0x000fe20003800200 */
[----:B------:R-:W-:Y:S02]  /*1b80*/  ELECT P0, URZ, PT ;  /* 0x0000000000ff782f */ /* 0x000fe40003800000 */
[----:B------:R-:W-:-:S04]  /*1b90*/  UISETP.NE.AND UP0, UPT, UR15, 0x5, UPT ;  /* 0x000000050f00788c */ /* 0x000fc8000bf05270 */
[----:B------:R-:W-:Y:S02]  /*1ba0*/  USEL UR9, URZ, 0x1, UP0 ;  /* 0x00000001ff097887 */ /* 0x000fe40008000000 */
[----:B------:R-:W-:-:S04]  /*1bb0*/  USEL UR15, UR15, URZ, UP0 ;  /* 0x000000ff0f0f7287 */ /* 0x000fc80008000000 */
[----:B------:R-:W-:Y:S01]  /*1bc0*/  ULEA UR8, UR15, UR6, 0x3 ;  /* 0x000000060f087291 */ /* 0x000fe2000f8e18ff */
[----:B------:R-:W-:-:S04]  /*1bd0*/  LOP3.LUT R15, R15, UR9, RZ, 0x3c, !PT ;  /* 0x000000090f0f7c12 */ /* 0x000fc8000f8e3cff */
[----:B-1----:R-:W-:-:S04]  /*1be0*/  SHF.L.U32 R2, R15, 0x1f, RZ ;  /* 0x0000001f0f027819 */ /* 0x002fc800000006ff */
[----:B------:R1:W1:Y:S01]  /*1bf0*/  SYNCS.PHASECHK.TRANS64.TRYWAIT P2, [UR8+0x28], R2 ;  /* 0x00002802ff0075a7 */ /* 0x0002620008041108 */
[----:B------:R-:W-:Y:S05]  /*1c00*/  @!P0 BRA `(.L_x_32) ;  /* 0x0000000000888947 */ /* 0x000fea0003800000 */
[----:B------:R-:W-:Y:S02]  /*1c10*/  USHF.L.U32 UR32, UR16, 0xe, URZ ;  /* 0x0000000e10207899 */ /* 0x000fe400080006ff */
[----:B------:R-:W-:Y:S02]  /*1c20*/  USHF.L.U32 UR8, UR16, 0x9, URZ ;  /* 0x0000000910087899 */ /* 0x000fe400080006ff */
[----:B------:R-:W-:Y:S02]  /*1c30*/  UIADD3 UR50, UP3, UPT, UR38, 0x80, URZ ;  /* 0x0000008026327890 */ /* 0x000fe4000ff7e0ff */
[----:B------:R-:W-:Y:S02]  /*1c40*/  ULOP3.LUT UR40, UR5, UR32, URZ, 0xfc, !UPT ;  /* 0x0000002005287292 */ /* 0x000fe4000f8efcff */
[----:B------:R-:W-:Y:S02]  /*1c50*/  UIADD3 UR48, UP2, UPT, UR38, 0x180, URZ ;  /* 0x0000018026307890 */ /* 0x000fe4000ff5e0ff */
[----:B------:R-:W-:-:S02]  /*1c60*/  UIADD3 UR46, UP1, UPT, UR38, 0x280, URZ ;  /* 0x00000280262e7890 */ /* 0x000fc4000ff3e0ff */
[----:B------:R-:W-:Y:S02]  /*1c70*/  ULOP3.LUT UR24, UR4, UR8, URZ, 0xfc, !UPT ;  /* 0x0000000804187292 */ /* 0x000fe4000f8efcff */
[----:B------:R-:W-:Y:S02]  /*1c80*/  UIADD3 UR20, UP0, UPT, UR38, 0x380, URZ ;  /* 0x0000038026147890 */ /* 0x000fe4000ff1e0ff */
[----:B------:R-:W-:Y:S02]  /*1c90*/  USHF.L.U32 UR42, UR28, 0x7, URZ ;  /* 0x000000071c2a7899 */ /* 0x000fe400080006ff */
[----:B------:R-:W-:Y:S02]  /*1ca0*/  UIADD3.X UR51, UPT, UPT, URZ, UR39, URZ, UP3, !UPT ;  /* 0x00000027ff337290 */ /* 0x000fe40009ffe4ff */
[----:B------:R-:W-:Y:S02]  /*1cb0*/  UIADD3 UR40, UPT, UPT, UR6, 0x8400, UR40 ;  /* 0x0000840006287890 */ /* 0x000fe4000fffe028 */
[----:B------:R-:W-:-:S02]  /*1cc0*/  UIADD3.X UR49, UPT, UPT, URZ, UR39, URZ, UP2, !UPT ;  /* 0x00000027ff317290 */ /* 0x000fc400097fe4ff */
[----:B------:R-:W-:Y:S02]  /*1cd0*/  UIADD3 UR32, UPT, UPT, UR6, 0x1c400, UR32 ;  /* 0x0001c40006207890 */ /* 0x000fe4000fffe020 */
[----:B------:R-:W-:Y:S02]  /*1ce0*/  UIADD3.X UR47, UPT, UPT, URZ, UR39, URZ, UP1, !UPT ;  /* 0x00000027ff2f7290 */ /* 0x000fe40008ffe4ff */
[----:B------:R-:W-:Y:S02]  /*1cf0*/  UIADD3 UR24, UPT, UPT, UR6, 0x30400, UR24 ;  /* 0x0003040006187890 */ /* 0x000fe4000fffe018 */
[----:B------:R-:W-:Y:S02]  /*1d00*/  UIADD3.X UR21, UPT, UPT, URZ, UR39, URZ, UP0, !UPT ;  /* 0x00000027ff157290 */ /* 0x000fe400087fe4ff */
[----:B------:R-:W-:Y:S01]  /*1d10*/  UIADD3 UR8, UPT, UPT, UR6, 0x30e00, UR8 ;  /* 0x00030e0006087890 */ /* 0x000fe2000fffe008 */
[----:B------:R-:W-:Y:S01]  /*1d20*/  UMOV UR17, 0xff0000 ;  /* 0x00ff000000117882 */ /* 0x000fe20000000000 */
[----:B------:R-:W-:Y:S01]  /*1d30*/  UMOV UR18, 0x0 ;  /* 0x0000000000127882 */ /* 0x000fe20000000000 */
[----:B------:R-:W-:Y:S01]  /*1d40*/  UMOV UR19, 0x10000000 ;  /* 0x1000000000137882 */ /* 0x000fe20000000000 */
[----:B------:R-:W-:Y:S01]  /*1d50*/  UMOV UR33, UR41 ;  /* 0x0000002900217c82 */ /* 0x000fe20008000000 */
[----:B------:R-:W-:Y:S01]  /*1d60*/  UMOV UR36, UR44 ;  /* 0x0000002c00247c82 */ /* 0x000fe20008000000 */
[----:B------:R-:W-:Y:S01]  /*1d70*/  UMOV UR34, UR42 ;  /* 0x0000002a00227c82 */ /* 0x000fe20008000000 */
[----:B------:R-:W-:Y:S01]  /*1d80*/  UMOV UR25, UR41 ;  /* 0x0000002900197c82 */ /* 0x000fe20008000000 */
[----:B------:R-:W-:Y:S01]  /*1d90*/  UMOV UR29, UR44 ;  /* 0x0000002c001d7c82 */ /* 0x000fe20008000000 */
[----:B------:R1:W-:Y:S01]  /*1da0*/  UTMALDG.3D.MULTICAST [UR40], [UR50], UR17, desc[UR18] ;  /* 0x00001228320073b4 */ /* 0x0003e20008011811 */
[----:B------:R-:W-:Y:S01]  /*1db0*/  UMOV UR10, URZ ;  /* 0x000000ff000a7c82 */ /* 0x000fe20008000000 */
[----:B------:R-:W-:Y:S01]  /*1dc0*/  UMOV UR9, UR41 ;  /* 0x0000002900097c82 */ /* 0x000fe20008000000 */
[----:B------:R-:W-:Y:S01]  /*1dd0*/  UMOV UR12, UR28 ;  /* 0x0000001c000c7c82 */ /* 0x000fe20008000000 */
[----:B------:R-:W-:Y:S01]  /*1de0*/  UMOV UR13, UR44 ;  /* 0x0000002c000d7c82 */ /* 0x000fe20008000000 */
[----:B------:R1:W-:Y:S01]  /*1df0*/  UTMALDG.3D [UR32], [UR48], desc[UR18] ;  /* 0x00001220300075b4 */ /* 0x0003e20008011000 */
[----:B------:R1:W-:Y:S01]  /*1e00*/  UTMALDG.4D.MULTICAST [UR24], [UR46], UR17, desc[UR18] ;  /* 0x000012182e0073b4 */ /* 0x0003e20008019811 */
[----:B------:R1:W-:Y:S01]  /*1e10*/  UTMALDG.4D [UR8], [UR20], desc[UR18] ;  /* 0x00001208140075b4 */ /* 0x0003e20008019000 */
[----:B------:R-:W-:Y:S01]  /*1e20*/  NOP ;  /* 0x0000000000007918 */ /* 0x000fe20000000000 */
.L_x_32:
[----:B-1----:R-:W-:Y:S05]  /*1e30*/  BSYNC.RECONVERGENT B0 ;  /* 0x0000000000007941 */ /* 0x002fea0003800200 */
.L_x_31:
[----:B------:R-:W-:Y:S01]  /*1e40*/  UIADD3 UR28, UPT, UPT, UR28, 0x1, URZ ;  /* 0x000000011c1c7890 */ /* 0x000fe2000fffe0ff */
[----:B------:R-:W-:Y:S01]  /*1e50*/  UMOV UR16, UR15 ;  /* 0x0000000f00107c82 */ /* 0x000fe20008000000 */
[----:B------:R-:W-:Y:S02]  /*1e60*/  UMOV UR20, UR7 ;  /* 0x0000000700147c82 */ /* 0x000fe40008000000 */
[----:B------:R-:W-:-:S09]  /*1e70*/  UISETP.NE.AND UP0, UPT, UR28, UR7, UPT ;  /* 0x000000071c00728c */ /* 0x000fd2000bf05270 */
[----:B------:R-:W-:Y:S05]  /*1e80*/  BRA.U UP0, `(.L_x_33) ;  /* 0xfffffff900f87547 */ /* 0x000fea000b83ffff */
.L_x_25:
[----:B------:R-:W-:Y:S01]  /*1e90*/  ULEA UR8, UR15, UR6, 0x3 ;  /* 0x000000060f087291 */ /* 0x000fe2000f8e18ff */
[----:B-1----:R-:W-:Y:S01]  /*1ea0*/  SHF.L.U32 R2, R15, 0x1f, RZ ;  /* 0x0000001f0f027819 */ /* 0x002fe200000006ff */
[----:B------:R-:W-:Y:S01]  /*1eb0*/  @!P1 SYNCS.ARRIVE.TRANS64.A1T0 RZ, [UR6+0x98], RZ ;  /* 0x000098ffffff99a7 */ /* 0x000fe20008100006 */
[----:B------:R-:W-:-:S06]  /*1ec0*/  UISETP.GT.AND UP0, UPT, UR37, UR31, UPT ;  /* 0x0000001f2500728c */ /* 0x000fcc000bf04270 */
[----:B------:R1:W1:Y:S03]  /*1ed0*/  SYNCS.PHASECHK.TRANS64.TRYWAIT P1, [UR8+0x28], R2 ;  /* 0x00002802ff0075a7 */ /* 0x0002660008021108 */
[----:B------:R-:W-:Y:S05]  /*1ee0*/  BRA.U !UP0, `(.L_x_34) ;  /* 0x0000000508147547 */ /* 0x000fea000b800000 */
[----:B------:R-:W-:Y:S01]  /*1ef0*/  UIADD3 UR25, UPT, UPT, UR23, UR20, URZ ;  /* 0x0000001417197290 */ /* 0x000fe2000fffe0ff */
[----:B------:R-:W-:-:S11]  /*1f00*/  UMOV UR28, UR15 ;  /* 0x0000000f001c7c82 */ /* 0x000fd60008000000 */
.L_x_42:
[----:B------:R-:W-:Y:S01]  /*1f10*/  ULEA UR41, UR28, UR6, 0x3 ;  /* 0x000000061c297291 */ /* 0x000fe2000f8e18ff */
[----:B--2---:R-:W-:Y:S01]  /*1f20*/  @!P5 MOV R3, 0x8400 ;  /* 0x000084000003d802 */ /* 0x004fe20000000f00 */
[----:B-1----:R-:W-:Y:S10]  /*1f30*/  @P1 BRA `(.L_x_35) ;  /* 0x00000000000c1947 */ /* 0x002ff40003800000 */
[----:B------:R-:W-:-:S04]  /*1f40*/  SHF.L.U32 R4, R15, 0x1f, RZ ;  /* 0x0000001f0f047819 */ /* 0x000fc800000006ff */
[----:B------:R-:W1:Y:S02]  /*1f50*/  SYNCS.PHASECHK.TRANS64.TRYWAIT P0, [UR41+0x28], R4 ;  /* 0x00002804ff0075a7 */ /* 0x000e640008001129 */
[----:B-1----:R-:W-:Y:S05]  /*1f60*/  @!P0 BRA `(.L_x_36) ;  /* 0x0000007400b48947 */ /* 0x002fea0003800000 */
.L_x_35:
[----:B------:R2:W-:Y:S01]  /*1f70*/  @!P5 SYNCS.ARRIVE.TRANS64 RZ, [UR41], R3 ;  /* 0x00000003ffffd9a7 */ /* 0x0005e20008000029 */
[----:B------:R-:W-:-:S04]  /*1f80*/  ULOP3.LUT UR8, UR14, 0x2, URZ, 0xfc, !UPT ;  /* 0x000000020e087892 */ /* 0x000fc8000f8efcff */
[----:B------:R-:W-:-:S09]  /*1f90*/  UISETP.NE.AND UP0, UPT, UR8, 0x2, UPT ;  /* 0x000000020800788c */ /* 0x000fd2000bf05270 */
[----:B------:R-:W-:Y:S05]  /*1fa0*/  BRA.U UP0, `(.L_x_37) ;  /* 0x0000000100047547 */ /* 0x000fea000b800000 */
[----:B------:R-:W-:Y:S05]  /*1fb0*/  BPT.TRAP 0x1 ;  /* 0x000000040000795c */ /* 0x000fea0000300000 */
.L_x_37:
[----:B------:R-:W-:Y:S04]  /*1fc0*/  BSSY.RECONVERGENT B0, `(.L_x_38) ;  /* 0x0000003000007945 */ /* 0x000fe80003800200 */
[----:B------:R-:W-:Y:S05]  /*1fd0*/  @P4 BRA `(.L_x_39) ;  /* 0x0000000000044947 */ /* 0x000fea0003800000 */
[----:B------:R-:W-:Y:S05]  /*1fe0*/  BPT.TRAP 0x1 ;  /* 0x000000040000795c */ /* 0x000fea0000300000 */
.L_x_39:
[----:B------:R-:W-:Y:S05]  /*1ff0*/  BSYNC.RECONVERGENT B0 ;  /* 0x0000000000007941 */ /* 0x000fea0003800200 */
.L_x_38:
        /* <DEDUP_REMOVED lines=26> */
[----:B------:R-:W-:Y:S02]  /*21a0*/  UIADD3 UR8, UPT, UPT, UR6, 0x30e00, UR8 ;  /* 0x00030e0006087890 */ /* 0x000fe4000fffe008 */
[----:B------:R-:W-:Y:S01]  /*21b0*/  UIADD3.X UR49, UPT, UPT, URZ, UR39, URZ, UP0, !UPT ;  /* 0x00000027ff317290 */ /* 0x000fe200087fe4ff */
        /* <DEDUP_REMOVED lines=19> */
.L_x_41:
[----:B-1----:R-:W-:Y:S05]  /*22f0*/  BSYNC.RECONVERGENT B0 ;  /* 0x0000000000007941 */ /* 0x002fea0003800200 */
.L_x_40:
[----:B------:R-:W-:Y:S01]  /*2300*/  UIADD3 UR20, UPT, UPT, UR20, 0x1, URZ ;  /* 0x0000000114147890 */ /* 0x000fe2000fffe0ff */
[----:B------:R-:W-:-:S03]  /*2310*/  UMOV UR28, UR15 ;  /* 0x0000000f001c7c82 */ /* 0x000fc60008000000 */
[----:B------:R-:W-:-:S09]  /*2320*/  UISETP.NE.AND UP0, UPT, UR20, UR25, UPT ;  /* 0x000000191400728c */ /* 0x000fd2000bf05270 */
[----:B------:R-:W-:Y:S05]  /*2330*/  BRA.U UP0, `(.L_x_42) ;  /* 0xfffffff900f47547 */ /* 0x000fea000b83ffff */
.L_x_34:
[C---:B-1----:R-:W-:Y:S01]  /*2340*/  LEA R2, R14.reuse, UR6, 0x3 ;  /* 0x000000060e027c11 */ /* 0x042fe2000f8e18ff */
[----:B------:R-:W-:Y:S01]  /*2350*/  NOP ;  /* 0x0000000000007918 */ /* 0x000fe20000000000 */
[----:B--2---:R-:W-:Y:S02]  /*2360*/  SHF.L.U32 R3, R13, 0x1f, RZ ;  /* 0x0000001f0d037819 */ /* 0x004fe400000006ff */
[----:B------:R-:W-:Y:S02]  /*2370*/  LEA R4, R14, UR6, 0x4 ;  /* 0x000000060e047c11 */ /* 0x000fe4000f8e20ff */
[----:B------:R-:W1:Y:S02]  /*2380*/  SYNCS.PHASECHK.TRANS64.TRYWAIT P0, [R2+URZ+0xa0], R3 ;  /* 0x0000a003020075a7 */ /* 0x000e6400080011ff */
[----:B-1----:R-:W-:Y:S05]  /*2390*/  @!P0 BRA `(.L_x_43) ;  /* 0x0000007000c08947 */ /* 0x002fea0003800000 */
.L_x_144:
[----:B------:R-:W2:Y:S01]  /*23a0*/  LDS.128 R4, [R4+0x110] ;  /* 0x0001100004047984 */ /* 0x000ea20000000c00 */
[----:B------:R-:W-:Y:S01]  /*23b0*/  ISETP.GE.AND P0, PT, R40, 0x1, PT ;  /* 0x000000012800780c */ /* 0x000fe20003f06270 */
[----:B-1----:R-:W-:Y:S01]  /*23c0*/  VIADD R2, R2, 0xb0 ;  /* 0x000000b002027836 */ /* 0x002fe20000000000 */
[----:B------:R-:W-:Y:S01]  /*23d0*/  @!PT LDS RZ, [RZ] ;  /* 0x00000000fffff984 */ /* 0x000fe20000000800 */
[----:B------:R-:W-:Y:S01]  /*23e0*/  @!PT LDS RZ, [RZ] ;  /* 0x00000000fffff984 */ /* 0x000fe20000000800 */
[----:B------:R-:W-:Y:S01]  /*23f0*/  @!PT LDS RZ, [RZ] ;  /* 0x00000000fffff984 */ /* 0x000fe20000000800 */
[----:B------:R-:W-:Y:S01]  /*2400*/  @!PT LDS RZ, [RZ] ;  /* 0x00000000fffff984 */ /* 0x000fe20000000800 */
[----:B------:R1:W-:Y:S06]  /*2410*/  MEMBAR.ALL.CTA ;  /* 0x0000000000007992 */ /* 0x0003ec0000008000 */
[----:B-1----:R-:W1:Y:S01]  /*2420*/  FENCE.VIEW.ASYNC.S ;  /* 0x00000000000073c6 */ /* 0x002e620000000000 */
[----:B------:R-:W-:-:S04]  /*2430*/  PRMT R2, RZ, 0x654, R2 ;  /* 0x00000654ff027816 */ /* 0x000fc80000000002 */
[----:B-1----:R1:W-:Y:S01]  /*2440*/  SYNCS.ARRIVE.TRANS64.RED.A1T0 RZ, [R2+URZ], RZ ;  /* 0x000000ff02ff79a7 */ /* 0x0023e200081004ff */
[----:B--2---:R-:W-:-:S13]  /*2450*/  LOP3.LUT P2, RZ, R6, 0x1, RZ, 0xc0, !PT ;  /* 0x0000000106ff7812 */ /* 0x004fda000784c0ff */
[----:B------:R-:W-:Y:S01]  /*2460*/  @P2 SHF.R.U32.HI R3, RZ, 0x10, R5 ;  /* 0x00000010ff032819 */ /* 0x000fe20000011605 */
[----:B------:R-:W-:Y:S01]  /*2470*/  VOTEU.ANY UP0, P2 ;  /* 0x0000000000ff7886 */ /* 0x000fe20001000100 */
[----:B------:R-:W-:Y:S02]  /*2480*/  @P2 MOV R10, R4 ;  /* 0x00000004000a2202 */ /* 0x000fe40000000f00 */
[----:B------:R-:W-:Y:S02]  /*2490*/  @P2 R2UR.BROADCAST UR8, R3 ;  /* 0x00000000030822ca */ /* 0x000fe400008e0000 */
[----:B------:R-:W-:-:S11]  /*24a0*/  @P2 LOP3.LUT R9, R5, 0xffff, RZ, 0xc0, !PT ;  /* 0x0000ffff05092812 */ /* 0x000fd600078ec0ff */
[----:B------:R-:W-:Y:S01]  /*24b0*/  @UP0 UMOV UR44, UR8 ;  /* 0x00000008002c0c82 */ /* 0x000fe20008000000 */
[----:B-1----:R-:W-:Y:S05]  /*24c0*/  @!P0 BRA `(.L_x_44) ;  /* 0x0000000000b88947 */ /* 0x002fea0003800000 */
[----:B------:R-:W4:Y:S01]  /*24d0*/  LDC.64 R4, c[0x0][0xf18] ;  /* 0x0003c600ff047b82 */ /* 0x000f220000000a00 */
[----:B------:R-:W-:-:S07]  /*24e0*/  ISETP.NE.AND P3, PT, R40, 0x1, PT ;  /* 0x000000012800780c */ /* 0x000fce0003f65270 */
[----:B------:R-:W3:Y:S08]  /*24f0*/  LDC.64 R6, c[0x0][0xf10] ;  /* 0x0003c400ff067b82 */ /* 0x000ef00000000a00 */
[----:B------:R-:W1:Y:S08]  /*2500*/  LDC R16, c[0x0][0xf20] ;  /* 0x0003c800ff107b82 */ /* 0x000e700000000800 */
[----:B------:R-:W2:Y:S01]  /*2510*/  LDC R17, c[0x0][0xf0c] ;  /* 0x0003c300ff117b82 */ /* 0x000ea20000000800 */
[----:B----4-:R-:W-:Y:S01]  /*2520*/  IMAD.HI.U32 R19, R0, R5, RZ ;  /* 0x0000000500137227 */ /* 0x010fe200078e00ff */
[----:B------:R-:W-:-:S03]  /*2530*/  ISETP.NE.AND P0, PT, R4, 0x1, PT ;  /* 0x000000010400780c */ /* 0x000fc60003f05270 */
[----:B------:R-:W-:-:S03]  /*2540*/  IMAD.HI.U32 R5, R9, R5, RZ ;  /* 0x0000000509057227 */ /* 0x000fc600078e00ff */
[----:B------:R-:W4:Y:S01]  /*2550*/  LDC.64 R2, c[0x0][0xf28] ;  /* 0x0003ca00ff027b82 */ /* 0x000f220000000a00 */
[----:B---3--:R-:W-:-:S04]  /*2560*/  IMAD.HI.U32 R20, R8, R6, RZ ;  /* 0x0000000608147227 */ /* 0x008fc800078e00ff */
[----:B------:R-:W-:Y:S01]  /*2570*/  IMAD.HI.U32 R21, R10, R6, RZ ;  /* 0x000000060a157227 */ /* 0x000fe200078e00ff */
[----:B------:R-:W-:Y:S02]  /*2580*/  SHF.R.U32.HI R20, RZ, R7, R20 ;  /* 0x00000007ff147219 */ /* 0x000fe40000011614 */
[-C--:B-1----:R-:W-:Y:S02]  /*2590*/  SHF.R.U32.HI R19, RZ, R16.reuse, R19 ;  /* 0x00000010ff137219 */ /* 0x082fe40000011613 */
[----:B------:R-:W-:Y:S02]  /*25a0*/  SHF.R.U32.HI R5, RZ, R16, R5 ;  /* 0x00000010ff057219 */ /* 0x000fe40000011605 */
[----:B------:R-:W-:Y:S02]  /*25b0*/  SEL R19, R0, R19, !P0 ;  /* 0x0000001300137207 */ /* 0x000fe40004000000 */
[----:B------:R-:W-:Y:S02]  /*25c0*/  SHF.R.U32.HI R21, RZ, R7, R21 ;  /* 0x00000007ff157219 */ /* 0x000fe40000011615 */
[----:B--2---:R-:W-:-:S02]  /*25d0*/  ISETP.NE.AND P1, PT, R17, 0x1, PT ;  /* 0x000000011100780c */ /* 0x004fc40003f25270 */
[----:B------:R-:W-:Y:S02]  /*25e0*/  SEL R5, R9, R5, !P0 ;  /* 0x0000000509057207 */ /* 0x000fe40004000000 */
[----:B------:R-:W-:Y:S02]  /*25f0*/  SEL R20, R8, R20, !P1 ;  /* 0x0000001408147207 */ /* 0x000fe40004800000 */
[----:B------:R-:W-:Y:S01]  /*2600*/  SEL R21, R10, R21, !P1 ;  /* 0x000000150a157207 */ /* 0x000fe20004800000 */
[----:B----4-:R-:W-:-:S04]  /*2610*/  IMAD.HI.U32 R18, R19, R2, RZ ;  /* 0x0000000213127227 */ /* 0x010fc800078e00ff */
[----:B------:R-:W-:Y:S01]  /*2620*/  IMAD.HI.U32 R6, R20, R2, RZ ;  /* 0x0000000214067227 */ /* 0x000fe200078e00ff */
[----:B------:R-:W-:-:S04]  /*2630*/  @P3 SHF.R.U32.HI R19, RZ, R3, R18 ;  /* 0x00000003ff133219 */ /* 0x000fc80000011612 */
[----:B------:R-:W-:Y:S01]  /*2640*/  @P3 SHF.R.U32.HI R20, RZ, R3, R6 ;  /* 0x00000003ff143219 */ /* 0x000fe20000011606 */
[----:B------:R-:W-:-:S04]  /*2650*/  IMAD R19, R40, R19, RZ ;  /* 0x0000001328137224 */ /* 0x000fc800078e02ff */
[----:B------:R-:W-:Y:S01]  /*2660*/  IMAD R6, R40, R20, RZ ;  /* 0x0000001428067224 */ /* 0x000fe200078e02ff */
[----:B------:R-:W-:-:S04]  /*2670*/  ISETP.GE.AND P0, PT, R5, R19, PT ;  /* 0x000000130500720c */ /* 0x000fc80003f06270 */
[----:B------:R-:W-:Y:S01]  /*2680*/  ISETP.GE.OR P0, PT, R21, R6, P0 ;  /* 0x000000061500720c */ /* 0x000fe20000706670 */
[----:B------:R-:W-:-:S05]  /*2690*/  IMAD.HI.U32 R6, R5, R2, RZ ;  /* 0x0000000205067227 */ /* 0x000fca00078e00ff */
[----:B------:R-:W-:-:S04]  /*26a0*/  SHF.R.U32.HI R6, RZ, R3, R6 ;  /* 0x00000003ff067219 */ /* 0x000fc80000011606 */
[----:B------:R-:W-:-:S03]  /*26b0*/  SEL R6, R5, R6, !P3 ;  /* 0x0000000605067207 */ /* 0x000fc60005800000 */
[----:B------:R-:W-:-:S04]  /*26c0*/  @!P0 IMAD.HI.U32 R7, R21, R2, RZ ;  /* 0x0000000215078227 */ /* 0x000fc800078e00ff */
[----:B------:R-:W-:Y:S01]  /*26d0*/  IMAD.MOV R2, RZ, RZ, -R6 ;  /* 0x000000ffff027224 */ /* 0x000fe200078e0a06 */
[----:B------:R-:W-:Y:S02]  /*26e0*/  @!P0 SHF.R.U32.HI R3, RZ, R3, R7 ;  /* 0x00000003ff038219 */ /* 0x000fe40000011607 */
[----:B------:R-:W-:Y:S01]  /*26f0*/  IADD3 R7, PT, PT, -R5, RZ, RZ ;  /* 0x000000ff05077210 */ /* 0x000fe20007ffe1ff */
[----:B------:R-:W-:Y:S01]  /*2700*/  IMAD R2, R40, R2, R5 ;  /* 0x0000000228027224 */ /* 0x000fe200078e0205 */
[----:B------:R-:W-:-:S03]  /*2710*/  @!P0 SEL R3, R21, R3, !P3 ;  /* 0x0000000315038207 */ /* 0x000fc60005800000 */
[----:B------:R-:W-:Y:S02]  /*2720*/  IMAD R7, R4, R7, R9 ;  /* 0x0000000704077224 */ /* 0x000fe400078e0209 */
[--C-:B------:R-:W-:Y:S02]  /*2730*/  @!P0 IMAD.IADD R6, R6, 0x1, -R3.reuse ;  /* 0x0000000106068824 */ /* 0x100fe400078e0a03 */
[----:B------:R-:W-:Y:S01]  /*2740*/  @!P0 IMAD R3, R2, R20, R3 ;  /* 0x0000001402038224 */ /* 0x000fe200078e0203 */
[----:B------:R-:W-:Y:S01]  /*2750*/  IADD3 R2, PT, PT, -R21, RZ, RZ ;  /* 0x000000ff15027210 */ /* 0x000fe20007ffe1ff */
[----:B------:R-:W-:Y:S02]  /*2760*/  @!P0 IMAD R5, R40, R6, R21 ;  /* 0x0000000628058224 */ /* 0x000fe400078e0215 */
[----:B------:R-:W-:Y:S02]  /*2770*/  @!P0 IMAD.MOV.U32 R21, RZ, RZ, R3 ;  /* 0x000000ffff158224 */ /* 0x000fe400078e0003 */
[----:B------:R-:W-:-:S02]  /*2780*/  IMAD R2, R17, R2, R10 ;  /* 0x0000000211027224 */ /* 0x000fc400078e020a */
[----:B------:R-:W-:Y:S02]  /*2790*/  IMAD R9, R5, R4, R7 ;  /* 0x0000000405097224 */ /* 0x000fe400078e0207 */
[----:B------:R-:W-:Y:S02]  /*27a0*/  IMAD R10, R21, R17, R2 ;  /* 0x00000011150a7224 */ /* 0x000fe400078e0202 */
.L_x_44:
[----:B------:R-:W1:Y:S02]  /*27b0*/  LDCU UR8, c[0x0][0xf30] ;  /* 0x0001e600ff0877ac */ /* 0x000e640008000800 */
[----:B-1----:R-:W-:-:S09]  /*27c0*/  UISETP.NE.AND UP0, UPT, UR8, 0x1, UPT ;  /* 0x000000010800788c */ /* 0x002fd2000bf05270 */
[----:B------:R-:W-:Y:S05]  /*27d0*/  BRA.U UP0, `(.L_x_45) ;  /* 0x0000000100407547 */ /* 0x000fea000b800000 */
[----:B------:R-:W1:Y:S08]  /*27e0*/  LDC.64 R4, c[0x0][0xf10] ;  /* 0x0003c400ff047b82 */ /* 0x000e700000000a00 */
[----:B------:R-:W2:Y:S08]  /*27f0*/  LDC.64 R2, c[0x0][0xf18] ;  /* 0x0003c600ff027b82 */ /* 0x000eb00000000a00 */
[----:B------:R-:W3:Y:S08]  /*2800*/  LDC R6, c[0x0][0xf20] ;  /* 0x0003c800ff067b82 */ /* 0x000ef00000000800 */
[----:B------:R-:W4:Y:S01]  /*2810*/  LDC R7, c[0x0][0xf0c] ;  /* 0x0003c300ff077b82 */ /* 0x000f220000000800 */
[----:B-1----:R-:W-:-:S05]  /*2820*/  IMAD.HI.U32 R4, R10, R4, RZ ;  /* 0x000000040a047227 */ /* 0x002fca00078e00ff */
[----:B------:R-:W-:Y:S01]  /*2830*/  SHF.R.U32.HI R4, RZ, R5, R4 ;  /* 0x00000005ff047219 */ /* 0x000fe20000011604 */
[----:B--2---:R-:W-:Y:S01]  /*2840*/  IMAD.HI.U32 R3, R9, R3, RZ ;  /* 0x0000000309037227 */ /* 0x004fe200078e00ff */
[----:B------:R-:W-:-:S04]  /*2850*/  ISETP.NE.AND P0, PT, R2, 0x1, PT ;  /* 0x000000010200780c */ /* 0x000fc80003f05270 */
[----:B---3--:R-:W-:-:S04]  /*2860*/  SHF.R.U32.HI R3, RZ, R6, R3 ;  /* 0x00000006ff037219 */ /* 0x008fc80000011603 */
[----:B------:R-:W-:Y:S02]  /*2870*/  SEL R3, R9, R3, !P0 ;  /* 0x0000000309037207 */ /* 0x000fe40004000000 */
[----:B----4-:R-:W-:-:S04]  /*2880*/  ISETP.NE.AND P1, PT, R7, 0x1, PT ;  /* 0x000000010700780c */ /* 0x010fc80003f25270 */
[----:B------:R-:W-:-:S05]  /*2890*/  SEL R4, R10, R4, !P1 ;  /* 0x000000040a047207 */ /* 0x000fca0004800000 */
[----:B------:R-:W-:Y:S02]  /*28a0*/  IMAD.IADD R5, R3, 0x1, -R4 ;  /* 0x0000000103057824 */ /* 0x000fe400078e0a04 */
[----:B------:R-:W-:Y:S02]  /*28b0*/  IMAD.IADD R3, R4, 0x1, -R3 ;  /* 0x0000000104037824 */ /* 0x000fe400078e0a03 */
[----:B------:R-:W-:Y:S02]  /*28c0*/  IMAD R10, R5, R7, R10 ;  /* 0x00000007050a7224 */ /* 0x000fe400078e020a */
[----:B------:R-:W-:-:S07]  /*28d0*/  IMAD R9, R3, R2, R9 ;  /* 0x0000000203097224 */ /* 0x000fce00078e0209 */
.L_x_45:
[----:B------:R-:W-:Y:S01]  /*28e0*/  VIADD R14, R14, 0x1 ;  /* 0x000000010e0e7836 */ /* 0x000fe20000000000 */
[----:B------:R-:W-:Y:S01]  /*28f0*/  PLOP3.LUT P1, PT, PT, PT, PT, 0x80, 0x8 ;  /* 0x000000000008781c */ /* 0x000fe20003f2f070 */
[----:B------:R-:W-:Y:S02]  /*2900*/  IMAD.IADD R2, R10, 0x1, R87 ;  /* 0x000000010a027824 */ /* 0x000fe400078e0257 */
[----:B------:R-:W-:Y:S01]  /*2910*/  IMAD.IADD R3, R9, 0x1, R86 ;  /* 0x0000000109037824 */ /* 0x000fe200078e0256 */
[----:B------:R-:W-:Y:S02]  /*2920*/  ISETP.NE.AND P0, PT, R14, 0x2, PT ;  /* 0x000000020e00780c */ /* 0x000fe40003f05270 */
[----:B------:R-:W-:Y:S02]  /*2930*/  R2UR UR27, R2 ;  /* 0x00000000021b72ca */ /* 0x000fe400000e0000 */
[----:B------:R-:W-:Y:S02]  /*2940*/  SEL R2, RZ, 0x1, P0 ;  /* 0x00000001ff027807 */ /* 0x000fe40000000000 */
[----:B------:R-:W-:-:S02]  /*2950*/  R2UR UR11, R3 ;  /* 0x00000000030b72ca */ /* 0x000fc400000e0000 */
[----:B------:R-:W-:Y:S02]  /*2960*/  LOP3.LUT R13, R13, R2, RZ, 0x3c, !PT ;  /* 0x000000020d0d7212 */ /* 0x000fe400078e3cff */
[----:B------:R-:W-:Y:S01]  /*2970*/  SEL R14, R14, RZ, P0 ;  /* 0x000000ff0e0e7207 */ /* 0x000fe20000000000 */
[----:B------:R-:W-:Y:S10]  /*2980*/  @P2 BRA `(.L_x_46) ;  /* 0xffffffec00c82947 */ /* 0x000ff4000383ffff */
[----:B------:R-:W-:Y:S01]  /*2990*/  UIADD3 UR6, UPT, UPT, UR6, 0x28, URZ ;  /* 0x0000002806067890 */ /* 0x000fe2000fffe0ff */
[----:B------:R-:W-:-:S03]  /*29a0*/  SHF.L.U32 R2, R15, 0x1f, RZ ;  /* 0x0000001f0f027819 */ /* 0x000fc600000006ff */
[----:B------:R-:W-:-:S09]  /*29b0*/  ULEA UR4, UR15, UR6, 0x3 ;  /* 0x000000060f047291 */ /* 0x000fd2000f8e18ff */
[----:B------:R-:W1:Y:S02]  /*29c0*/  SYNCS.PHASECHK.TRANS64.TRYWAIT P0, [UR4], R2 ;  /* 0x00000002ff0075a7 */ /* 0x000e640008001104 */
[----:B-1----:R-:W-:Y:S05]  /*29d0*/  @!P0 BRA `(.L_x_47) ;  /* 0x0000006c00448947 */ /* 0x002fea0003800000 */
.L_x_146:
[----:B------:R-:W-:-:S04]  /*29e0*/  UIADD3 UR5, UPT, UPT, UR15, 0x1, URZ ;  /* 0x000000010f057890 */ /* 0x000fc8000fffe0ff */
[----:B------:R-:W-:-:S04]  /*29f0*/  UISETP.NE.AND UP0, UPT, UR5, 0x5, UPT ;  /* 0x000000050500788c */ /* 0x000fc8000bf05270 */
[----:B------:R-:W-:Y:S02]  /*2a00*/  USEL UR7, URZ, 0x1, UP0 ;  /* 0x00000001ff077887 */ /* 0x000fe40008000000 */
[----:B------:R-:W-:-:S04]  /*2a10*/  USEL UR5, UR5, URZ, UP0 ;  /* 0x000000ff05057287 */ /* 0x000fc80008000000 */
[----:B------:R-:W-:Y:S01]  /*2a20*/  ULEA UR4, UR5, UR6, 0x3 ;  /* 0x0000000605047291 */ /* 0x000fe2000f8e18ff */
[----:B-1----:R-:W-:-:S04]  /*2a30*/  LOP3.LUT R2, R15, UR7, RZ, 0x3c, !PT ;  /* 0x000000070f027c12 */ /* 0x002fc8000f8e3cff */
[----:B------:R-:W-:-:S04]  /*2a40*/  SHF.L.U32 R3, R2, 0x1f, RZ ;  /* 0x0000001f02037819 */ /* 0x000fc800000006ff */
[----:B------:R-:W1:Y:S02]  /*2a50*/  SYNCS.PHASECHK.TRANS64.TRYWAIT P0, [UR4], R3 ;  /* 0x00000003ff0075a7 */ /* 0x000e640008001104 */
[----:B-1----:R-:W-:Y:S05]  /*2a60*/  @!P0 BRA `(.L_x_48) ;  /* 0x0000006c00388947 */ /* 0x002fea0003800000 */
.L_x_148:
[----:B------:R-:W-:-:S04]  /*2a70*/  UIADD3 UR5, UPT, UPT, UR5, 0x1, URZ ;  /* 0x0000000105057890 */ /* 0x000fc8000fffe0ff */
[----:B------:R-:W-:-:S04]  /*2a80*/  UISETP.NE.AND UP0, UPT, UR5, 0x5, UPT ;  /* 0x000000050500788c */ /* 0x000fc8000bf05270 */
[----:B------:R-:W-:Y:S02]  /*2a90*/  USEL UR7, URZ, 0x1, UP0 ;  /* 0x00000001ff077887 */ /* 0x000fe40008000000 */
[----:B------:R-:W-:-:S04]  /*2aa0*/  USEL UR5, UR5, URZ, UP0 ;  /* 0x000000ff05057287 */ /* 0x000fc80008000000 */
[----:B------:R-:W-:Y:S01]  /*2ab0*/  ULEA UR4, UR5, UR6, 0x3 ;  /* 0x0000000605047291 */ /* 0x000fe2000f8e18ff */
[----:B------:R-:W-:-:S04]  /*2ac0*/  LOP3.LUT R2, R2, UR7, RZ, 0x3c, !PT ;  /* 0x0000000702027c12 */ /* 0x000fc8000f8e3cff */
[----:B-1----:R-:W-:-:S04]  /*2ad0*/  SHF.L.U32 R3, R2, 0x1f, RZ ;  /* 0x0000001f02037819 */ /* 0x002fc800000006ff */
[----:B------:R-:W1:Y:S02]  /*2ae0*/  SYNCS.PHASECHK.TRANS64.TRYWAIT P0, [UR4], R3 ;  /* 0x00000003ff0075a7 */ /* 0x000e640008001104 */
[----:B-1----:R-:W-:Y:S05]  /*2af0*/  @!P0 BRA `(.L_x_49) ;  /* 0x0000006c002c8947 */ /* 0x002fea0003800000 */
.L_x_150:
        /* <DEDUP_REMOVED lines=9> */
.L_x_152:
[----:B------:R-:W-:-:S04]  /*2b90*/  UIADD3 UR5, UPT, UPT, UR5, 0x1, URZ ;  /* 0x0000000105057890 */ /* 0x000fc8000fffe0ff */
[----:B------:R-:W-:-:S04]  /*2ba0*/  UISETP.NE.AND UP0, UPT, UR5, 0x5, UPT ;  /* 0x000000050500788c */ /* 0x000fc8000bf05270 */
[----:B------:R-:W-:Y:S02]  /*2bb0*/  USEL UR4, URZ, 0x1, UP0 ;  /* 0x00000001ff047887 */ /* 0x000fe40008000000 */
[----:B------:R-:W-:-:S04]  /*2bc0*/  USEL UR5, UR5, URZ, UP0 ;  /* 0x000000ff05057287 */ /* 0x000fc80008000000 */
[----:B------:R-:W-:Y:S01]  /*2bd0*/  ULEA UR5, UR5, UR6, 0x3 ;  /* 0x0000000605057291 */ /* 0x000fe2000f8e18ff */
[----:B------:R-:W-:-:S04]  /*2be0*/  LOP3.LUT R2, R2, UR4, RZ, 0x3c, !PT ;  /* 0x0000000402027c12 */ /* 0x000fc8000f8e3cff */
[----:B------:R-:W-:Y:S01]  /*2bf0*/  SHF.L.U32 R2, R2, 0x1f, RZ ;  /* 0x0000001f02027819 */ /* 0x000fe200000006ff */
[----:B-1--4-:R-:W-:-:S07]  /*2c00*/  IMAD.U32 R0, RZ, RZ, UR5 ;  /* 0x00000005ff007e24 */ /* 0x012fce000f8e00ff */
.L_x_51:
[----:B-1----:R1:W2:Y:S02]  /*2c10*/  SYNCS.PHASECHK.TRANS64.TRYWAIT P0, [R0+URZ], R2 ;  /* 0x00000002000075a7 */ /* 0x0022a400080011ff */
[----:B--2---:R-:W-:Y:S05]  /*2c20*/  @!P0 NANOSLEEP.SYNCS 0x989680 ;  /* 0x009896800000895d */ /* 0x004fea0003900000 */
[----:B------:R-:W2:Y:S02]  /*2c30*/  @!P0 SYNCS.PHASECHK.TRANS64 P0, [R0+URZ], R2 ;  /* 0x00000002000085a7 */ /* 0x000ea400080010ff */
[----:B--2---:R-:W-:Y:S05]  /*2c40*/  @P0 EXIT ;  /* 0x000000000000094d */ /* 0x004fea0003800000 */
[----:B------:R-:W-:Y:S05]  /*2c50*/  BRA `(.L_x_51) ;  /* 0xfffffffc00ec7947 */ /* 0x000fea000383ffff */
.L_x_22:
[----:B------:R-:W-:-:S04]  /*2c60*/  UISETP.NE.AND UP0, UPT, UR45, URZ, UPT ;  /* 0x000000ff2d00728c */ /* 0x000fc8000bf05270 */
[----:B------:R-:W-:-:S09]  /*2c70*/  UISETP.NE.OR UP0, UPT, UR10, 0x1, UP0 ;  /* 0x000000010a00788c */ /* 0x000fd20008705670 */
[----:B------:R-:W-:Y:S05]  /*2c80*/  BRA.U UP0, `(.L_x_52) ;  /* 0x0000000500487547 */ /* 0x000fea000b800000 */
[----:B------:R-:W-:Y:S01]  /*2c90*/  ISETP.GE.U32.AND P2, PT, R2, 0x8, PT ;  /* 0x000000080200780c */ /* 0x000fe20003f46070 */
[----:B------:R-:W-:Y:S01]  /*2ca0*/  IMAD.MOV.U32 R12, RZ, RZ, 0x1 ;  /* 0x00000001ff0c7424 */ /* 0x000fe200078e00ff */
[----:B------:R-:W-:Y:S02]  /*2cb0*/  CS2R R10, SRZ ;  /* 0x00000000000a7805 */ /* 0x000fe4000001ff00 */
[----:B------:R-:W-:Y:S01]  /*2cc0*/  CS2R R8, SRZ ;  /* 0x0000000000087805 */ /* 0x000fe2000001ff00 */
[----:B------:R-:W-:Y:S01]  /*2cd0*/  UMOV UR4, 0x400 ;  /* 0x0000040000047882 */ /* 0x000fe20000000000 */
[----:B------:R-:W-:Y:S01]  /*2ce0*/  UMOV UR6, URZ ;  /* 0x000000ff00067c82 */ /* 0x000fe20008000000 */
[----:B------:R-:W-:-:S12]  /*2cf0*/  ULEA UR45, UR45, UR4, 0x18 ;  /* 0x000000042d2d7291 */ /* 0x000fd8000f8ec0ff */
.L_x_56:
[----:B------:R-:W-:Y:S02]  /*2d00*/  LEA R0, R8, UR45, 0x3 ;  /* 0x0000002d08007c11 */ /* 0x000fe4000f8e18ff */
[----:B------:R-:W-:-:S03]  /*2d10*/  SHF.L.U32 R4, R9, 0x1f, RZ ;  /* 0x0000001f09047819 */ /* 0x000fc600000006ff */
[----:B------:R-:W-:Y:S01]  /*2d20*/  VIADD R5, R0, 0xf0 ;  /* 0x000000f000057836 */ /* 0x000fe20000000000 */
[----:B------:R-:W1:Y:S02]  /*2d30*/  SYNCS.PHASECHK.TRANS64.TRYWAIT P0, [R0+URZ+0xe0], R4 ;  /* 0x0000e004000075a7 */ /* 0x000e6400080011ff */
[----:B-1----:R-:W-:Y:S05]  /*2d40*/  @!P0 BRA `(.L_x_53) ;  /* 0x0000006800c88947 */ /* 0x002fea0003800000 */
.L_x_153:
[----:B------:R-:W-:Y:S01]  /*2d50*/  ULEA UR5, UR6, UR45, 0x3 ;  /* 0x0000002d06057291 */ /* 0x000fe2000f8e18ff */
[----:B-1----:R-:W-:Y:S01]  /*2d60*/  PRMT R0, RZ, 0x654, R5 ;  /* 0x00000654ff007816 */ /* 0x002fe20000000005 */
[----:B------:R-:W-:Y:S01]  /*2d70*/  @!P2 IMAD.MOV.U32 R4, RZ, RZ, 0x10 ;  /* 0x00000010ff04a424 */ /* 0x000fe200078e00ff */
[----:B------:R-:W-:Y:S01]  /*2d80*/  SHF.L.U32 R5, R12, 0x1f, RZ ;  /* 0x0000001f0c057819 */ /* 0x000fe200000006ff */
[----:B------:R-:W-:Y:S01]  /*2d90*/  UIADD3 UR4, UPT, UPT, UR5, 0xa0, URZ ;  /* 0x000000a005047890 */ /* 0x000fe2000fffe0ff */
[----:B------:R1:W-:Y:S05]  /*2da0*/  SYNCS.ARRIVE.TRANS64.RED.A1T0 RZ, [R0+URZ], RZ ;  /* 0x000000ff00ff79a7 */ /* 0x0003ea00081004ff */
[----:B------:R-:W-:Y:S01]  /*2db0*/  IMAD.U32 R6, RZ, RZ, UR4 ;  /* 0x00000004ff067e24 */ /* 0x000fe2000f8e00ff */
[----:B------:R-:W3:Y:S04]  /*2dc0*/  SYNCS.PHASECHK.TRANS64.TRYWAIT P0, [UR5+0xb0], R5 ;  /* 0x0000b005ff0075a7 */ /* 0x000ee80008001105 */
[----:B------:R-:W-:Y:S01]  /*2dd0*/  PRMT R6, R2, 0x654, R6 ;  /* 0x0000065402067816 */ /* 0x000fe20000000006 */
[----:B-1-3--:R-:W-:Y:S06]  /*2de0*/  @!P0 BRA `(.L_x_54) ;  /* 0x0000006800b48947 */ /* 0x00afec0003800000 */
.L_x_155:
[----:B------:R-:W-:Y:S01]  /*2df0*/  ULEA UR4, UR6, UR45, 0x4 ;  /* 0x0000002d06047291 */ /* 0x000fe2000f8e20ff */
[----:B------:R-:W-:Y:S01]  /*2e00*/  SEL R3, R6, R3, !P2 ;  /* 0x0000000306037207 */ /* 0x000fe20005000000 */
[----:B------:R-:W-:Y:S01]  /*2e10*/  UIADD3 UR5, UPT, UPT, UR5, 0xa0, URZ ;  /* 0x000000a005057890 */ /* 0x000fe2000fffe0ff */
[----:B-1----:R-:W-:Y:S01]  /*2e20*/  LEA R0, R11, UR45, 0x3 ;  /* 0x0000002d0b007c11 */ /* 0x002fe2000f8e18ff */
[----:B------:R-:W-:Y:S01]  /*2e30*/  UIADD3 UR4, UPT, UPT, UR4, 0x110, URZ ;  /* 0x0000011004047890 */ /* 0x000fe2000fffe0ff */
[----:B------:R1:W-:Y:S01]  /*2e40*/  @!P2 SYNCS.ARRIVE.TRANS64.RED RZ, [R3+URZ], R4 ;  /* 0x0000000403ffa9a7 */ /* 0x0003e200080004ff */
[----:B------:R-:W-:Y:S01]  /*2e50*/  UIADD3 UR6, UPT, UPT, UR6, 0x1, URZ ;  /* 0x0000000106067890 */ /* 0x000fe2000fffe0ff */
[----:B------:R-:W-:-:S03]  /*2e60*/  VIADD R8, R8, 0x1 ;  /* 0x0000000108087836 */ /* 0x000fc60000000000 */
[----:B------:R-:W-:Y:S02]  /*2e70*/  UISETP.NE.AND UP0, UPT, UR6, 0x2, UPT ;  /* 0x000000020600788c */ /* 0x000fe4000bf05270 */
[----:B------:R-:W-:Y:S01]  /*2e80*/  ISETP.NE.AND P0, PT, R8, 0x2, PT ;  /* 0x000000020800780c */ /* 0x000fe20003f05270 */
[----:B------:R-:W-:Y:S06]  /*2e90*/  UGETNEXTWORKID.BROADCAST [UR4], [UR5] ;  /* 0x00000000040073ca */ /* 0x000fec0008000100 */
[----:B------:R-:W-:Y:S02]  /*2ea0*/  USEL UR4, URZ, 0x1, UP0 ;  /* 0x00000001ff047887 */ /* 0x000fe40008000000 */
[----:B------:R-:W-:-:S04]  /*2eb0*/  USEL UR6, UR6, URZ, UP0 ;  /* 0x000000ff06067287 */ /* 0x000fc80008000000 */
[----:B------:R-:W-:Y:S02]  /*2ec0*/  LOP3.LUT R12, R12, UR4, RZ, 0x3c, !PT ;  /* 0x000000040c0c7c12 */ /* 0x000fe4000f8e3cff */
[----:B-1----:R-:W-:-:S04]  /*2ed0*/  SHF.L.U32 R4, R10, 0x1f, RZ ;  /* 0x0000001f0a047819 */ /* 0x002fc800000006ff */
[----:B------:R-:W1:Y:S02]  /*2ee0*/  SYNCS.PHASECHK.TRANS64.TRYWAIT P1, [R0+URZ+0xa0], R4 ;  /* 0x0000a004000075a7 */ /* 0x000e6400080211ff */
[----:B-1----:R-:W-:Y:S05]  /*2ef0*/  @!P1 BRA `(.L_x_55) ;  /* 0x0000006800889947 */ /* 0x002fea0003800000 */
.L_x_156:
[C---:B-1----:R-:W-:Y:S01]  /*2f00*/  LEA R4, R11.reuse, UR45, 0x4 ;  /* 0x0000002d0b047c11 */ /* 0x042fe2000f8e20ff */
[----:B------:R-:W-:Y:S01]  /*2f10*/  VIADD R0, R0, 0xb0 ;  /* 0x000000b000007836 */ /* 0x000fe20000000000 */
[----:B------:R-:W-:Y:S01]  /*2f20*/  SEL R8, R8, RZ, P0 ;  /* 0x000000ff08087207 */ /* 0x000fe20000000000 */
[----:B------:R-:W-:-:S03]  /*2f30*/  VIADD R11, R11, 0x1 ;  /* 0x000000010b0b7836 */ /* 0x000fc60000000000 */
[----:B------:R-:W1:Y:S01]  /*2f40*/  LDS.128 R4, [R4+0x110] ;  /* 0x0001100004047984 */ /* 0x000e620000000c00 */
[----:B------:R-:W-:Y:S02]  /*2f50*/  PRMT R0, RZ, 0x654, R0 ;  /* 0x00000654ff007816 */ /* 0x000fe40000000000 */
[C---:B------:R-:W-:Y:S01]  /*2f60*/  ISETP.NE.AND P1, PT, R11.reuse, 0x2, PT ;  /* 0x000000020b00780c */ /* 0x040fe20003f25270 */
[----:B------:R-:W-:Y:S01]  /*2f70*/  @!PT LDS RZ, [RZ] ;  /* 0x00000000fffff984 */ /* 0x000fe20000000800 */
[----:B------:R-:W-:Y:S01]  /*2f80*/  @!PT LDS RZ, [RZ] ;  /* 0x00000000fffff984 */ /* 0x000fe20000000800 */
[----:B------:R-:W-:Y:S01]  /*2f90*/  @!PT LDS RZ, [RZ] ;  /* 0x00000000fffff984 */ /* 0x000fe20000000800 */
[----:B------:R-:W-:Y:S01]  /*2fa0*/  @!PT LDS RZ, [RZ] ;  /* 0x00000000fffff984 */ /* 0x000fe20000000800 */
[----:B------:R3:W-:Y:S06]  /*2fb0*/  MEMBAR.ALL.CTA ;  /* 0x0000000000007992 */ /* 0x0007ec0000008000 */
[----:B---3--:R-:W3:Y:S01]  /*2fc0*/  FENCE.VIEW.ASYNC.S ;  /* 0x00000000000073c6 */ /* 0x008ee20000000000 */
[----:B------:R-:W-:Y:S01]  /*2fd0*/  SEL R11, R11, RZ, P1 ;  /* 0x000000ff0b0b7207 */ /* 0x000fe20000800000 */
[----:B---3--:R3:W-:Y:S01]  /*2fe0*/  SYNCS.ARRIVE.TRANS64.RED.A1T0 RZ, [R0+URZ], RZ ;  /* 0x000000ff00ff79a7 */ /* 0x0087e200081004ff */
[----:B-1----:R-:W-:-:S02]  /*2ff0*/  LOP3.LUT P3, RZ, R6, 0x1, RZ, 0xc0, !PT ;  /* 0x0000000106ff7812 */ /* 0x002fc4000786c0ff */
[----:B------:R-:W-:-:S04]  /*3000*/  SEL R4, RZ, 0x1, P1 ;  /* 0x00000001ff047807 */ /* 0x000fc80000800000 */
[----:B------:R-:W-:Y:S02]  /*3010*/  LOP3.LUT R10, R10, R4, RZ, 0x3c, !PT ;  /* 0x000000040a0a7212 */ /* 0x000fe400078e3cff */
[----:B---3--:R-:W-:-:S04]  /*3020*/  SEL R0, RZ, 0x1, P0 ;  /* 0x00000001ff007807 */ /* 0x008fc80000000000 */
[----:B------:R-:W-:Y:S01]  /*3030*/  LOP3.LUT R9, R9, R0, RZ, 0x3c, !PT ;  /* 0x0000000009097212 */ /* 0x000fe200078e3cff */
[----:B------:R-:W-:Y:S06]  /*3040*/  @P3 BRA `(.L_x_56) ;  /* 0xfffffffc002c3947 */ /* 0x000fec000383ffff */
[----:B------:R-:W-:Y:S01]  /*3050*/  ULEA UR5, UR6, UR45, 0x3 ;  /* 0x0000002d06057291 */ /* 0x000fe2000f8e18ff */
[----:B------:R-:W-:-:S08]  /*3060*/  SHF.L.U32 R2, R12, 0x1f, RZ ;  /* 0x0000001f0c027819 */ /* 0x000fd000000006ff */
[----:B------:R-:W1:Y:S02]  /*3070*/  SYNCS.PHASECHK.TRANS64 P0, [UR5+0xb0], R2 ;  /* 0x0000b002ff0075a7 */ /* 0x000e640008001005 */
[----:B-1----:R-:W-:Y:S05]  /*3080*/  @P0 BRA `(.L_x_57) ;  /* 0x0000000000080947 */ /* 0x002fea0003800000 */
[----:B------:R-:W1:Y:S02]  /*3090*/  SYNCS.PHASECHK.TRANS64.TRYWAIT P0, [UR5+0xb0], R2 ;  /* 0x0000b002ff0075a7 */ /* 0x000e640008001105 */
[----:B-1----:R-:W-:Y:S05]  /*30a0*/  @!P0 BRA `(.L_x_58) ;  /* 0x0000006800308947 */ /* 0x002fea0003800000 */
.L_x_57:
[----:B------:R-:W-:-:S04]  /*30b0*/  UIADD3 UR4, UPT, UPT, UR6, 0x1, URZ ;  /* 0x0000000106047890 */ /* 0x000fc8000fffe0ff */
[----:B------:R-:W-:-:S04]  /*30c0*/  UISETP.NE.AND UP0, UPT, UR4, 0x2, UPT ;  /* 0x000000020400788c */ /* 0x000fc8000bf05270 */
[----:B------:R-:W-:Y:S02]  /*30d0*/  USEL UR7, URZ, 0x1, UP0 ;  /* 0x00000001ff077887 */ /* 0x000fe40008000000 */
[----:B------:R-:W-:-:S04]  /*30e0*/  USEL UR4, UR4, URZ, UP0 ;  /* 0x000000ff04047287 */ /* 0x000fc80008000000 */
[----:B------:R-:W-:Y:S01]  /*30f0*/  ULEA UR4, UR4, UR45, 0x3 ;  /* 0x0000002d04047291 */ /* 0x000fe2000f8e18ff */
[----:B-1----:R-:W-:-:S04]  /*3100*/  LOP3.LUT R2, R12, UR7, RZ, 0x3c, !PT ;  /* 0x000000070c027c12 */ /* 0x002fc8000f8e3cff */
[----:B------:R-:W-:-:S04]  /*3110*/  SHF.L.U32 R0, R2, 0x1f, RZ ;  /* 0x0000001f02007819 */ /* 0x000fc800000006ff */
[----:B------:R-:W1:Y:S02]  /*3120*/  SYNCS.PHASECHK.TRANS64 P0, [UR4+0xb0], R0 ;  /* 0x0000b000ff0075a7 */ /* 0x000e640008001004 */
[----:B-1----:R-:W-:Y:S05]  /*3130*/  @P0 EXIT ;  /* 0x000000000000094d */ /* 0x002fea0003800000 */
[----:B------:R-:W-:Y:S02]  /*3140*/  SHF.L.U32 R2, R2, 0x1f, RZ ;  /* 0x0000001f02027819 */ /* 0x000fe400000006ff */
[----:B------:R-:W-:-:S07]  /*3150*/  MOV R0, UR4 ;  /* 0x0000000400007c02 */ /* 0x000fce0008000f00 */
.L_x_59:
[----:B-1----:R1:W3:Y:S02]  /*3160*/  SYNCS.PHASECHK.TRANS64.TRYWAIT P0, [R0+URZ+0xb0], R2 ;  /* 0x0000b002000075a7 */ /* 0x0022e400080011ff */
[----:B---3--:R-:W-:Y:S05]  /*3170*/  @!P0 NANOSLEEP.SYNCS 0x989680 ;  /* 0x009896800000895d */ /* 0x008fea0003900000 */
[----:B------:R-:W3:Y:S02]  /*3180*/  @!P0 SYNCS.PHASECHK.TRANS64 P0, [R0+URZ+0xb0], R2 ;  /* 0x0000b002000085a7 */ /* 0x000ee400080010ff */
[----:B---3--:R-:W-:Y:S05]  /*3190*/  @P0 EXIT ;  /* 0x000000000000094d */ /* 0x008fea0003800000 */
[----:B------:R-:W-:Y:S05]  /*31a0*/  BRA `(.L_x_59) ;  /* 0xfffffffc00ec7947 */ /* 0x000fea000383ffff */
.L_x_52:
[----:B------:R-:W-:Y:S05]  /*31b0*/  BRA.U UP4, `(.L_x_60) ;  /* 0x0000001104307547 */ /* 0x000fea000b800000 */
[----:B------:R-:W-:Y:S01]  /*31c0*/  UMOV UR4, 0x40 ;  /* 0x0000004000047882 */ /* 0x000fe20000000000 */
[----:B------:R-:W-:Y:S01]  /*31d0*/  NOP ;  /* 0x0000000000007918 */ /* 0x000fe20000000000 */
[----:B------:R-:W-:Y:S01]  /*31e0*/  ULEA UR4, UR45, UR4, 0x18 ;  /* 0x000000042d047291 */ /* 0x000fe2000f8ec0ff */
[----:B------:R-:W-:Y:S02]  /*31f0*/  UMOV UR5, 0x400 ;  /* 0x0000040000057882 */ /* 0x000fe40000000000 */
[----:B------:R-:W-:-:S06]  /*3200*/  ULEA UR45, UR45, UR5, 0x18 ;  /* 0x000000052d2d7291 */ /* 0x000fcc000f8ec0ff */
[----:B------:R-:W1:Y:S02]  /*3210*/  LDS.U8 R2, [UR4+0x1c] ;  /* 0x00001c04ff027984 */ /* 0x000e640008000000 */
[----:B-1----:R-:W-:-:S13]  /*3220*/  ISETP.NE.AND P0, PT, R2, RZ, PT ;  /* 0x000000ff0200720c */ /* 0x002fda0003f05270 */
[----:B------:R-:W-:Y:S05]  /*3230*/  @P0 BRA `(.L_x_61) ;  /* 0x0000000000580947 */ /* 0x000fea0003800000 */
[----:B------:R-:W-:-:S13]  /*3240*/  ELECT P0, URZ, PT ;  /* 0x0000000000ff782f */ /* 0x000fda0003800000 */
[----:B------:R-:W-:Y:S05]  /*3250*/  @!P0 BRA `(.L_x_62) ;  /* 0x0000000000608947 */ /* 0x000fea0003800000 */
[----:B------:R-:W-:Y:S01]  /*3260*/  UMOV UR5, 0x10 ;  /* 0x0000001000057882 */ /* 0x000fe20000000000 */
[----:B------:R-:W-:Y:S01]  /*3270*/  HFMA2 R2, -RZ, RZ, 0, 5.9604644775390625e-08 ;  /* 0x00000001ff027431 */ /* 0x000fe200000001ff */
[----:B------:R-:W-:-:S03]  /*3280*/  MOV R3, 0xffff ;  /* 0x0000ffff00037802 */ /* 0x000fc60000000f00 */
[----:B------:R-:W-:Y:S04]  /*3290*/  DEPBAR.LE SB1, 0x36 ;  /* 0x00009d800000791a */ /* 0x000fe80000000000 */
[----:B------:R-:W1:Y:S02]  /*32a0*/  UTCATOMSWS.FIND_AND_SET.ALIGN UP0, UR5, UR5 ;  /* 0x00000005000575e3 */ /* 0x000e640008000800 */
[----:B-1----:R-:W-:Y:S01]  /*32b0*/  MOV R4, UR5 ;  /* 0x0000000500047c02 */ /* 0x002fe20008000f00 */
[----:B------:R-:W-:Y:S06]  /*32c0*/  BRA.U UP0, `(.L_x_63) ;  /* 0x0000000100187547 */ /* 0x000fec000b800000 */
.L_x_64:
[----:B------:R-:W-:Y:S05]  /*32d0*/  NANOSLEEP 0x64 ;  /* 0x000000640000795d */ /* 0x000fea0003800000 */
[----:B------:R-:W-:-:S05]  /*32e0*/  UMOV UR5, 0x10 ;  /* 0x0000001000057882 */ /* 0x000fca0000000000 */
[----:B------:R-:W-:Y:S04]  /*32f0*/  DEPBAR.LE SB1, 0x36 ;  /* 0x00009d800000791a */ /* 0x000fe80000000000 */
[----:B------:R-:W1:Y:S02]  /*3300*/  UTCATOMSWS.FIND_AND_SET.ALIGN UP0, UR5, UR5 ;  /* 0x00000005000575e3 */ /* 0x000e640008000800 */
[----:B-1----:R-:W-:Y:S01]  /*3310*/  MOV R4, UR5 ;  /* 0x0000000500047c02 */ /* 0x002fe20008000f00 */
[----:B------:R-:W-:Y:S05]  /*3320*/  BRA.U !UP0, `(.L_x_64) ;  /* 0xfffffffd08e87547 */ /* 0x000fea000b83ffff */
.L_x_63:
[-C--:B------:R-:W-:Y:S02]  /*3330*/  SHF.L.U32 R3, R3, R4.reuse, RZ ;  /* 0x0000000403037219 */ /* 0x080fe400000006ff */
[----:B------:R-:W-:Y:S01]  /*3340*/  SHF.L.U32 R2, R2, R4, RZ ;  /* 0x0000000402027219 */ /* 0x000fe200000006ff */
[----:B------:R-:W-:Y:S02]  /*3350*/  IMAD.SHL.U32 R4, R4, 0x20, RZ ;  /* 0x0000002004047824 */ /* 0x000fe400078e00ff */
[----:B------:R1:W-:Y:S04]  /*3360*/  ATOMS.OR RZ, [UR4+0x14], R3 ;  /* 0x00001403ffff798c */ /* 0x0003e8000b000004 */
[----:B------:R1:W-:Y:S04]  /*3370*/  ATOMS.OR RZ, [UR4+0x18], R2 ;  /* 0x00001802ffff798c */ /* 0x0003e8000b000004 */
[----:B------:R1:W-:Y:S01]  /*3380*/  STS [UR45+0x130], R4 ;  /* 0x00013004ff007988 */ /* 0x0003e2000800082d */
[----:B------:R-:W-:Y:S05]  /*3390*/  BRA `(.L_x_62) ;  /* 0x0000000000107947 */ /* 0x000fea0003800000 */
.L_x_61:
[----:B------:R-:W-:-:S05]  /*33a0*/  MOV R2, 0xffffffff ;  /* 0xffffffff00027802 */ /* 0x000fca0000000f00 */
[----:B------:R1:W-:Y:S02]  /*33b0*/  STS [UR45+0x130], R2 ;  /* 0x00013002ff007988 */ /* 0x0003e4000800082d */
[----:B-1----:R-:W-:Y:S02]  /*33c0*/  MOV R2, 0x33e0 ;  /* 0x000033e000027802 */ /* 0x002fe40000000f00 */
[----:B--2--5:R-:W-:Y:S05]  /*33d0*/  CALL.REL.NOINC `($__internal_1_$__cuda_sm10x_tcgen05_guardrail_trap_phase_invalid_during_alloc) ;  /* 0x0000006c004c7944 */ /* 0x024fea0003c00000 */
.L_x_62:
[----:B------:R-:W-:Y:S05]  /*33e0*/  WARPSYNC.ALL ;  /* 0x0000000000007948 */ /* 0x000fea0003800000 */
[----:B------:R-:W3:Y:S01]  /*33f0*/  S2UR UR13, SR_CgaCtaId ;  /* 0x00000000000d79c3 */ /* 0x000ee20000008800 */
[----:B------:R-:W-:Y:S01]  /*3400*/  UMOV UR4, 0x400 ;  /* 0x0000040000047882 */ /* 0x000fe20000000000 */
[----:B------:R-:W-:-:S06]  /*3410*/  NOP ;  /* 0x0000000000007918 */ /* 0x000fcc0000000000 */
[----:B------:R-:W-:Y:S06]  /*3420*/  BAR.ARV 0x6, 0xa0 ;  /* 0x0182800000007b1d */ /* 0x000fec0000002000 */
[----:B------:R-:W4:Y:S01]  /*3430*/  LDCU UR14, c[0x0][0x38c] ;  /* 0x00007180ff0e77ac */ /* 0x000f220008000800 */
[----:B------:R-:W-:Y:S01]  /*3440*/  LOP3.LUT R0, R0, 0xffff, RZ, 0xc0, !PT ;  /* 0x0000ffff00007812 */ /* 0x000fe200078ec0ff */
[----:B------:R-:W-:Y:S01]  /*3450*/  IMAD.MOV.U32 R11, RZ, RZ, 0x1 ;  /* 0x00000001ff0b7424 */ /* 0x000fe200078e00ff */
[----:B------:R-:W-:Y:S01]  /*3460*/  CS2R R8, SRZ ;  /* 0x0000000000087805 */ /* 0x000fe2000001ff00 */
[----:B------:R-:W-:Y:S01]  /*3470*/  IMAD.MOV.U32 R10, RZ, RZ, RZ ;  /* 0x000000ffff0a7224 */ /* 0x000fe200078e00ff */
[----:B------:R-:W-:Y:S01]  /*3480*/  R2UR UR17, R0 ;  /* 0x00000000001172ca */ /* 0x000fe200000e0000 */
[----:B------:R-:W-:Y:S01]  /*3490*/  UMOV UR28, URZ ;  /* 0x000000ff001c7c82 */ /* 0x000fe20008000000 */
[----:B------:R-:W-:Y:S01]  /*34a0*/  UMOV UR27, URZ ;  /* 0x000000ff001b7c82 */ /* 0x000fe20008000000 */
[----:B---3--:R-:W-:Y:S01]  /*34b0*/  ULEA UR13, UR13, UR4, 0x18 ;  /* 0x000000040d0d7291 */ /* 0x008fe2000f8ec0ff */
[----:B------:R-:W3:Y:S03]  /*34c0*/  LDCU UR4, c[0x0][0x38c] ;  /* 0x00007180ff0477ac */ /* 0x000ee60008000800 */
[----:B------:R-:W-:-:S02]  /*34d0*/  UIADD3 UR19, UPT, UPT, UR13, 0x8400, URZ ;  /* 0x000084000d137890 */ /* 0x000fc4000fffe0ff */
[----:B------:R-:W-:-:S03]  /*34e0*/  UIADD3 UR20, UPT, UPT, UR13, 0x1c400, URZ ;  /* 0x0001c4000d147890 */ /* 0x000fc6000fffe0ff */
[----:B-1----:R-:W1:Y:S01]  /*34f0*/  LDS R2, [UR13+0x130] ;  /* 0x0001300dff027984 */ /* 0x002e620008000800 */
[----:B------:R-:W-:Y:S02]  /*3500*/  UIADD3 UR21, UPT, UPT, UR13, 0x30400, URZ ;  /* 0x000304000d157890 */ /* 0x000fe4000fffe0ff */
[----:B------:R-:W-:Y:S02]  /*3510*/  UIADD3 UR22, UPT, UPT, UR13, 0x30e00, URZ ;  /* 0x00030e000d167890 */ /* 0x000fe4000fffe0ff */
[----:B------:R-:W-:Y:S02]  /*3520*/  USHF.R.U32.HI UR19, URZ, 0x4, UR19 ;  /* 0x00000004ff137899 */ /* 0x000fe40008011613 */
[----:B------:R-:W-:Y:S02]  /*3530*/  USHF.R.U32.HI UR20, URZ, 0x4, UR20 ;  /* 0x00000004ff147899 */ /* 0x000fe40008011614 */
[----:B------:R-:W-:Y:S02]  /*3540*/  USHF.R.U32.HI UR21, URZ, 0x4, UR21 ;  /* 0x00000004ff157899 */ /* 0x000fe40008011615 */
[----:B---3--:R-:W-:-:S02]  /*3550*/  UIADD3 UR4, UPT, UPT, UR4, 0x7f, URZ ;  /* 0x0000007f04047890 */ /* 0x008fc4000fffe0ff */
[----:B------:R-:W-:Y:S02]  /*3560*/  USHF.R.U32.HI UR22, URZ, 0x4, UR22 ;  /* 0x00000004ff167899 */ /* 0x000fe40008011616 */
[----:B------:R-:W-:Y:S02]  /*3570*/  USHF.R.S32.HI UR12, URZ, 0x1f, UR4 ;  /* 0x0000001fff0c7899 */ /* 0x000fe40008011404 */
[----:B------:R-:W-:Y:S02]  /*3580*/  ULOP3.LUT UR19, UR19, 0x3fff, URZ, 0xc0, !UPT ;  /* 0x00003fff13137892 */ /* 0x000fe4000f8ec0ff */
[----:B------:R-:W-:Y:S02]  /*3590*/  ULEA.HI UR12, UR12, UR4, URZ, 0x7 ;  /* 0x000000040c0c7291 */ /* 0x000fe4000f8f38ff */
[----:B------:R-:W-:Y:S02]  /*35a0*/  ULOP3.LUT UR20, UR20, 0x3fff, URZ, 0xc0, !UPT ;  /* 0x00003fff14147892 */ /* 0x000fe4000f8ec0ff */
[----:B------:R-:W-:-:S02]  /*35b0*/  USHF.R.S32.HI UR12, URZ, 0x7, UR12 ;  /* 0x00000007ff0c7899 */ /* 0x000fc4000801140c */
[----:B------:R-:W-:Y:S02]  /*35c0*/  ULOP3.LUT UR21, UR21, 0x3fff, URZ, 0xc0, !UPT ;  /* 0x00003fff15157892 */ /* 0x000fe4000f8ec0ff */
[----:B------:R-:W-:Y:S02]  /*35d0*/  UISETP.LT.AND UP0, UPT, UR12, 0x1, UPT ;  /* 0x000000010c00788c */ /* 0x000fe4000bf01270 */
[----:B------:R-:W-:Y:S02]  /*35e0*/  ULOP3.LUT UR22, UR22, 0x3fff, URZ, 0xc0, !UPT ;  /* 0x00003fff16167892 */ /* 0x000fe4000f8ec0ff */
[----:B------:R-:W-:Y:S02]  /*35f0*/  USEL UR18, UR12, 0x1, !UP0 ;  /* 0x000000010c127887 */ /* 0x000fe4000c000000 */
[----:B------:R-:W-:Y:S02]  /*3600*/  ULOP3.LUT UR19, UR19, 0x10000, URZ, 0xfc, !UPT ;  /* 0x0001000013137892 */ /* 0x000fe4000f8efcff */
[----:B------:R-:W-:-:S02]  /*3610*/  ULOP3.LUT UR20, UR20, 0x10000, URZ, 0xfc, !UPT ;  /* 0x0001000014147892 */ /* 0x000fc4000f8efcff */
[----:B------:R-:W-:Y:S02]  /*3620*/  ULOP3.LUT UR21, UR21, 0x10000, URZ, 0xfc, !UPT ;  /* 0x0001000015157892 */ /* 0x000fe4000f8efcff */
[----:B------:R-:W-:Y:S01]  /*3630*/  ULOP3.LUT UR22, UR22, 0x10000, URZ, 0xfc, !UPT ;  /* 0x0001000016167892 */ /* 0x000fe2000f8efcff */
[----:B-1----:R-:W-:Y:S01]  /*3640*/  R2UR UR29, R2 ;  /* 0x00000000021d72ca */ /* 0x002fe200000e0000 */
[----:B------:R-:W-:Y:S02]  /*3650*/  UIADD3 UR18, UPT, UPT, -UR18, URZ, URZ ;  /* 0x000000ff12127290 */ /* 0x000fe4000fffe1ff */
[----:B----4-:R-:W-:-:S10]  /*3660*/  UISETP.GE.AND UP3, UPT, UR14, 0x1, UPT ;  /* 0x000000010e00788c */ /* 0x010fd4000bf66270 */
[----:B------:R-:W-:Y:S02]  /*3670*/  UIADD3 UR11, UPT, UPT, UR29, 0x104, URZ ;  /* 0x000001041d0b7890 */ /* 0x000fe4000fffe0ff */
[----:B------:R-:W-:Y:S02]  /*3680*/  UIADD3 UR9, UPT, UPT, UR29, 0x40000104, URZ ;  /* 0x400001041d097890 */ /* 0x000fe4000fffe0ff */
[----:B------:R-:W-:Y:S02]  /*3690*/  UIADD3 UR7, UPT, UPT, UR29, -0x7ffffefc, URZ ;  /* 0x800001041d077890 */ /* 0x000fe4000fffe0ff */
[----:B------:R-:W-:Y:S02]  /*36a0*/  UIADD3 UR5, UPT, UPT, UR29, -0x3ffffefc, URZ ;  /* 0xc00001041d057890 */ /* 0x000fe4000fffe0ff */
[----:B------:R-:W-:Y:S02]  /*36b0*/  UIADD3 UR10, UPT, UPT, UR29, 0x100, URZ ;  /* 0x000001001d0a7890 */ /* 0x000fe4000fffe0ff */
[----:B------:R-:W-:-:S02]  /*36c0*/  UIADD3 UR8, UPT, UPT, UR29, 0x40000100, URZ ;  /* 0x400001001d087890 */ /* 0x000fc4000fffe0ff */
[----:B------:R-:W-:Y:S02]  /*36d0*/  UIADD3 UR6, UPT, UPT, UR29, -0x7fffff00, URZ ;  /* 0x800001001d067890 */ /* 0x000fe4000fffe0ff */
[----:B------:R-:W-:Y:S02]  /*36e0*/  UIADD3 UR4, UPT, UPT, UR29, -0x3fffff00, URZ ;  /* 0xc00001001d047890 */ /* 0x000fe4000fffe0ff */
[----:B------:R-:W-:Y:S02]  /*36f0*/  USHF.R.U32.HI UR36, URZ, 0x1a, UR11 ;  /* 0x0000001aff247899 */ /* 0x000fe4000801160b */
[----:B------:R-:W-:Y:S02]  /*3700*/  USHF.R.U32.HI UR34, URZ, 0x1a, UR9 ;  /* 0x0000001aff227899 */ /* 0x000fe40008011609 */
[----:B------:R-:W-:Y:S02]  /*3710*/  USHF.R.U32.HI UR32, URZ, 0x1a, UR7 ;  /* 0x0000001aff207899 */ /* 0x000fe40008011607 */
[----:B------:R-:W-:-:S02]  /*3720*/  USHF.R.U32.HI UR30, URZ, 0x1a, UR5 ;  /* 0x0000001aff1e7899 */ /* 0x000fc40008011605 */
[----:B------:R-:W-:Y:S02]  /*3730*/  USHF.R.U32.HI UR37, URZ, 0x11, UR10 ;  /* 0x00000011ff257899 */ /* 0x000fe4000801160a */
[----:B------:R-:W-:Y:S02]  /*3740*/  USHF.R.U32.HI UR35, URZ, 0x11, UR8 ;  /* 0x00000011ff237899 */ /* 0x000fe40008011608 */
[----:B------:R-:W-:Y:S02]  /*3750*/  USHF.R.U32.HI UR33, URZ, 0x11, UR6 ;  /* 0x00000011ff217899 */ /* 0x000fe40008011606 */
[----:B------:R-:W-:Y:S02]  /*3760*/  USHF.R.U32.HI UR31, URZ, 0x11, UR4 ;  /* 0x00000011ff1f7899 */ /* 0x000fe40008011604 */
[----:B------:R-:W-:Y:S02]  /*3770*/  ULOP3.LUT UR36, UR36, 0x30, URZ, 0xc0, !UPT ;  /* 0x0000003024247892 */ /* 0x000fe4000f8ec0ff */
[----:B------:R-:W-:-:S02]  /*3780*/  ULOP3.LUT UR34, UR34, 0x30, URZ, 0xc0, !UPT ;  /* 0x0000003022227892 */ /* 0x000fc4000f8ec0ff */
[----:B------:R-:W-:Y:S02]  /*3790*/  ULOP3.LUT UR32, UR32, 0x30, URZ, 0xc0, !UPT ;  /* 0x0000003020207892 */ /* 0x000fe4000f8ec0ff */
[----:B------:R-:W-:Y:S02]  /*37a0*/  ULOP3.LUT UR30, UR30, 0x30, URZ, 0xc0, !UPT ;  /* 0x000000301e1e7892 */ /* 0x000fe4000f8ec0ff */
[----:B------:R-:W-:Y:S02]  /*37b0*/  ULOP3.LUT UR37, UR37, 0x6000, URZ, 0xc0, !UPT ;  /* 0x0000600025257892 */ /* 0x000fe4000f8ec0ff */
[----:B------:R-:W-:Y:S02]  /*37c0*/  ULOP3.LUT UR35, UR35, 0x6000, URZ, 0xc0, !UPT ;  /* 0x0000600023237892 */ /* 0x000fe4000f8ec0ff */
        /* <DEDUP_REMOVED lines=10> */
[----:B------:R-:W-:Y:S02]  /*3870*/  UPRMT UR37, UR36, 0x5410, UR37 ;  /* 0x0000541024257896 */ /* 0x000fe40008000025 */
[----:B------:R-:W-:Y:S02]  /*3880*/  UPRMT UR35, UR34, 0x5410, UR35 ;  /* 0x0000541022237896 */ /* 0x000fe40008000023 */
[----:B------:R-:W-:Y:S02]  /*3890*/  UPRMT UR33, UR32, 0x5410, UR33 ;  /* 0x0000541020217896 */ /* 0x000fe40008000021 */
[----:B------:R-:W-:Y:S01]  /*38a0*/  UPRMT UR31, UR30, 0x5410, UR31 ;  /* 0x000054101e1f7896 */ /* 0x000fe2000800001f */
[----:B------:R-:W-:Y:S01]  /*38b0*/  UMOV UR36, URZ ;  /* 0x000000ff00247c82 */ /* 0x000fe20008000000 */
[----:B------:R-:W-:Y:S01]  /*38c0*/  UMOV UR34, URZ ;  /* 0x000000ff00227c82 */ /* 0x000fe20008000000 */
[----:B------:R-:W-:Y:S01]  /*38d0*/  UMOV UR32, URZ ;  /* 0x000000ff00207c82 */ /* 0x000fe20008000000 */
[----:B------:R-:W-:-:S08]  /*38e0*/  UMOV UR30, URZ ;  /* 0x000000ff001e7c82 */ /* 0x000fd00008000000 */
.L_x_71:
[----:B------:R-:W-:Y:S02]  /*38f0*/  LEA R0, R10, UR13, 0x3 ;  /* 0x0000000d0a007c11 */ /* 0x000fe4000f8e18ff */
[----:B------:R-:W-:Y:S02]  /*3900*/  SHF.L.U32 R2, R9, 0x1f, RZ ;  /* 0x0000001f09027819 */ /* 0x000fe400000006ff */
[----:B------:R-:W-:Y:S01]  /*3910*/  PLOP3.LUT P0, PT, PT, PT, UP3, 0x80, 0x8 ;  /* 0x000000000008781c */ /* 0x000fe20003f0f038 */
[----:B------:R-:W-:Y:S01]  /*3920*/  VIADD R3, R0, 0xb0 ;  /* 0x000000b000037836 */ /* 0x000fe20000000000 */
[----:B-1----:R-:W1:Y:S02]  /*3930*/  SYNCS.PHASECHK.TRANS64.TRYWAIT P1, [R0+URZ+0xa0], R2 ;  /* 0x0000a002000075a7 */ /* 0x002e6400080211ff */
[----:B-1--4-:R-:W-:Y:S09]  /*3940*/  @!P1 BRA `(.L_x_65) ;  /* 0x0000006000209947 */ /* 0x012ff20003800000 */
.L_x_158:
[----:B------:R-:W-:Y:S01]  /*3950*/  LEA R4, R10, UR13, 0x4 ;  /* 0x0000000d0a047c11 */ /* 0x000fe2000f8e20ff */
[----:B------:R-:W-:Y:S01]  /*3960*/  @UP3 ULEA UR14, UR27, UR13, 0x3 ;  /* 0x0000000d1b0e3291 */ /* 0x000fe2000f8e18ff */
[----:B------:R-:W-:Y:S01]  /*3970*/  PLOP3.LUT P2, PT, PT, PT, PT, 0x80, 0x8 ;  /* 0x000000000008781c */ /* 0x000fe20003f4f070 */
[----:B------:R-:W-:Y:S01]  /*3980*/  ULEA UR15, UR28, UR13, 0x3 ;  /* 0x0000000d1c0f7291 */ /* 0x000fe2000f8e18ff */
[----:B------:R-:W-:Y:S01]  /*3990*/  PRMT R3, RZ, 0x654, R3 ;  /* 0x00000654ff037816 */ /* 0x000fe20000000003 */
[----:B------:R-:W-:Y:S01]  /*39a0*/  ULEA UR16, UR28, UR29, 0x7 ;  /* 0x0000001d1c107291 */ /* 0x000fe2000f8e38ff */
[----:B------:R-:W3:Y:S01]  /*39b0*/  LDS.128 R4, [R4+0x110] ;  /* 0x0001100004047984 */ /* 0x000ee20000000c00 */
[----:B-1----:R-:W-:Y:S02]  /*39c0*/  @P0 SHF.L.U32 R2, R8, 0x1f, RZ ;  /* 0x0000001f08020819 */ /* 0x002fe400000006ff */
[----:B------:R-:W-:Y:S01]  /*39d0*/  SHF.L.U32 R0, R11, 0x1f, RZ ;  /* 0x0000001f0b007819 */ /* 0x000fe200000006ff */
[----:B------:R-:W-:Y:S01]  /*39e0*/  @!PT LDS RZ, [RZ] ;  /* 0x00000000fffff984 */ /* 0x000fe20000000800 */
[----:B------:R-:W-:Y:S01]  /*39f0*/  @!PT LDS RZ, [RZ] ;  /* 0x00000000fffff984 */ /* 0x000fe20000000800 */
[----:B------:R-:W-:Y:S01]  /*3a00*/  @!PT LDS RZ, [RZ] ;  /* 0x00000000fffff984 */ /* 0x000fe20000000800 */
[----:B------:R-:W-:Y:S01]  /*3a10*/  @!PT LDS RZ, [RZ] ;  /* 0x00000000fffff984 */ /* 0x000fe20000000800 */
[----:B------:R1:W-:Y:S06]  /*3a20*/  MEMBAR.ALL.CTA ;  /* 0x0000000000007992 */ /* 0x0003ec0000008000 */
[----:B-1----:R-:W1:Y:S02]  /*3a30*/  FENCE.VIEW.ASYNC.S ;  /* 0x00000000000073c6 */ /* 0x002e640000000000 */
[----:B-1----:R1:W-:Y:S01]  /*3a40*/  SYNCS.ARRIVE.TRANS64.RED.A1T0 RZ, [R3+URZ], RZ ;  /* 0x000000ff03ff79a7 */ /* 0x0023e200081004ff */
[----:B------:R1:W4:Y:S01]  /*3a50*/  @P0 SYNCS.PHASECHK.TRANS64.TRYWAIT P2, [UR14], R2 ;  /* 0x00000002ff0005a7 */ /* 0x000322000804110e */
[----:B---3--:R-:W-:Y:S01]  /*3a60*/  LOP3.LUT P1, RZ, R6, 0x1, RZ, 0xc0, !PT ;  /* 0x0000000106ff7812 */ /* 0x008fe2000782c0ff */
[----:B------:R-:W3:Y:S02]  /*3a70*/  SYNCS.PHASECHK.TRANS64.TRYWAIT P0, [UR15+0xd0], R0 ;  /* 0x0000d000ff0075a7 */ /* 0x000ee4000800110f */
[----:B-1-34-:R-:W-:Y:S10]  /*3a80*/  @!P0 BRA `(.L_x_66) ;  /* 0x0000005c00e48947 */ /* 0x01aff40003800000 */
.L_x_160:
[----:B------:R-:W-:Y:S01]  /*3a90*/  IADD3 R10, PT, PT, R10, 0x1, RZ ;  /* 0x000000010a0a7810 */ /* 0x000fe20007ffe0ff */
[----:B------:R-:W-:Y:S06]  /*3aa0*/  BRA.U !UP3, `(.L_x_67) ;  /* 0x000000010bdc7547 */ /* 0x000fec000b800000 */
[----:B------:R-:W-:Y:S01]  /*3ab0*/  UMOV UR26, URZ ;  /* 0x000000ff001a7c82 */ /* 0x000fe20008000000 */
[----:B------:R-:W-:Y:S01]  /*3ac0*/  UMOV UR25, UR18 ;  /* 0x0000001200197c82 */ /* 0x000fe20008000000 */
[----:B------:R-:W-:Y:S01]  /*3ad0*/  UMOV UR24, UR12 ;  /* 0x0000000c00187c82 */ /* 0x000fe20008000000 */
[----:B------:R-:W-:-:S05]  /*3ae0*/  UMOV UR23, UR27 ;  /* 0x0000001b00177c82 */ /* 0x000fca0008000000 */
.L_x_70:
[----:B------:R-:W-:Y:S02]  /*3af0*/  UIADD3 UR25, UPT, UPT, UR25, 0x1, URZ ;  /* 0x0000000119197890 */ /* 0x000fe4000fffe0ff */
[----:B---3--:R-:W-:Y:S02]  /*3b00*/  ULEA UR14, UR23, UR13, 0x3 ;  /* 0x0000000d170e7291 */ /* 0x008fe4000f8e18ff */
[----:B------:R-:W-:Y:S01]  /*3b10*/  UISETP.NE.AND UP0, UPT, UR25, URZ, UPT ;  /* 0x000000ff1900728c */ /* 0x000fe2000bf05270 */
[----:B----4-:R-:W-:Y:S10]  /*3b20*/  @P2 BRA `(.L_x_68) ;  /* 0x00000000000c2947 */ /* 0x010ff40003800000 */
[----:B-1----:R-:W-:Y:S04]  /*3b30*/  SHF.L.U32 R2, R8, 0x1f, RZ ;  /* 0x0000001f08027819 */ /* 0x002fe800000006ff */
[----:B------:R-:W1:Y:S02]  /*3b40*/  SYNCS.PHASECHK.TRANS64.TRYWAIT P0, [UR14], R2 ;  /* 0x00000002ff0075a7 */ /* 0x000e64000800110e */
[----:B-1----:R-:W-:Y:S05]  /*3b50*/  @!P0 BRA `(.L_x_69) ;  /* 0x0000005c00c88947 */ /* 0x002fea0003800000 */
.L_x_68:
[----:B------:R-:W-:Y:S01]  /*3b60*/  UISETP.NE.AND UP1, UPT, UR24, 0x1, UPT ;  /* 0x000000011800788c */ /* 0x000fe2000bf25270 */
[----:B------:R-:W-:Y:S01]  /*3b70*/  PLOP3.LUT P2, PT, PT, PT, PT, 0x80, 0x8 ;  /* 0x000000000008781c */ /* 0x000fe20003f4f070 */
[----:B------:R-:W-:Y:S02]  /*3b80*/  UIADD3 UR27, UPT, UPT, UR23, 0x1, URZ ;  /* 0x00000001171b7890 */ /* 0x000fe4000fffe0ff */
[----:B------:R-:W-:Y:S02]  /*3b90*/  ULEA UR40, UR23, UR20, 0xa ;  /* 0x0000001417287291 */ /* 0x000fe4000f8e50ff */
[----:B------:R-:W-:Y:S01]  /*3ba0*/  UISETP.NE.AND UP2, UPT, UR27, 0x5, UPT ;  /* 0x000000051b00788c */ /* 0x000fe2000bf45270 */
[----:B------:R-:W-:Y:S01]  /*3bb0*/  PLOP3.LUT P0, PT, PT, PT, UP1, 0x80, 0x8 ;  /* 0x000000000008781c */ /* 0x000fe20003f0f018 */
[----:B------:R-:W-:Y:S02]  /*3bc0*/  ULEA UR42, UR23, UR21, 0x5 ;  /* 0x00000015172a7291 */ /* 0x000fe4000f8e28ff */
[----:B------:R-:W-:Y:S02]  /*3bd0*/  USEL UR39, URZ, 0x1, UP2 ;  /* 0x00000001ff277887 */ /* 0x000fe40009000000 */
[----:B------:R-:W-:Y:S02]  /*3be0*/  USEL UR27, UR27, URZ, UP2 ;  /* 0x000000ff1b1b7287 */ /* 0x000fe40009000000 */
[----:B------:R-:W-:Y:S02]  /*3bf0*/  ULEA UR44, UR23, UR22, 0x5 ;  /* 0x00000016172c7291 */ /* 0x000fe4000f8e28ff */
[----:B------:R-:W-:Y:S01]  /*3c00*/  @UP1 ULEA UR38, UR27, UR13, 0x3 ;  /* 0x0000000d1b261291 */ /* 0x000fe2000f8e18ff */
[----:B------:R-:W-:Y:S01]  /*3c10*/  LOP3.LUT R8, R8, UR39, RZ, 0x3c, !PT ;  /* 0x0000002708087c12 */ /* 0x000fe2000f8e3cff */
[----:B------:R-:W-:Y:S02]  /*3c20*/  UISETP.NE.U32.AND UP1, UPT, UR26, URZ, UPT ;  /* 0x000000ff1a00728c */ /* 0x000fe4000bf25070 */
[----:B------:R-:W-:Y:S01]  /*3c30*/  UIADD3 UR56, UPT, UPT, UR40, 0x2, URZ ;  /* 0x0000000228387890 */ /* 0x000fe2000fffe0ff */
[----:B-1----:R-:W-:Y:S01]  /*3c40*/  @P0 SHF.L.U32 R0, R8, 0x1f, RZ ;  /* 0x0000001f08000819 */ /* 0x002fe200000006ff */
[----:B------:R-:W-:Y:S02]  /*3c50*/  UIADD3 UR52, UPT, UPT, UR40, 0x4, URZ ;  /* 0x0000000428347890 */ /* 0x000fe4000fffe0ff */
[----:B------:R-:W-:Y:S01]  /*3c60*/  UIADD3 UR48, UPT, UPT, UR40, 0x6, URZ ;  /* 0x0000000628307890 */ /* 0x000fe2000fffe0ff */
[----:B------:R3:W4:Y:S01]  /*3c70*/  @P0 SYNCS.PHASECHK.TRANS64.TRYWAIT P2, [UR38], R0 ;  /* 0x00000000ff0005a7 */ /* 0x0007220008041126 */
[----:B------:R-:W-:Y:S02]  /*3c80*/  ULEA UR38, UR23, UR19, 0xa ;  /* 0x0000001317267291 */ /* 0x000fe4000f8e50ff */
[----:B------:R-:W-:Y:S02]  /*3c90*/  UIADD3 UR14, UPT, UPT, UR14, 0x28, URZ ;  /* 0x000000280e0e7890 */ /* 0x000fe4000fffe0ff */
[----:B------:R-:W-:Y:S02]  /*3ca0*/  UIADD3 UR54, UPT, UPT, UR38, 0x2, URZ ;  /* 0x0000000226367890 */ /* 0x000fe4000fffe0ff */
[----:B------:R-:W-:Y:S02]  /*3cb0*/  UIADD3 UR50, UPT, UPT, UR38, 0x4, URZ ;  /* 0x0000000426327890 */ /* 0x000fe4000fffe0ff */
[----:B------:R-:W-:Y:S02]  /*3cc0*/  UIADD3 UR46, UPT, UPT, UR38, 0x6, URZ ;  /* 0x00000006262e7890 */ /* 0x000fe4000fffe0ff */
[----:B------:R-:W-:Y:S01]  /*3cd0*/  UIADD3 UR24, UPT, UPT, UR24, -0x1, URZ ;  /* 0xffffffff18187890 */ /* 0x000fe2000fffe0ff */
[----:B------:R-:W-:Y:S01]  /*3ce0*/  UMOV UR43, 0x4008 ;  /* 0x00004008002b7882 */ /* 0x000fe20000000000 */
[----:B------:R-:W-:Y:S01]  /*3cf0*/  UMOV UR45, 0x4008 ;  /* 0x00004008002d7882 */ /* 0x000fe20000000000 */
[----:B------:R3:W-:Y:S01]  /*3d00*/  UTCCP.T.S.4x32dp128bit tmem[UR29+0x100], gdesc[UR42] ;  /* 0x0001002a1d0079e7 */ /* 0x0007e20009100000 */
[----:B------:R3:W-:Y:S01]  /*3d10*/  UTCCP.T.S.4x32dp128bit tmem[UR29+0x104], gdesc[UR44] ;  /* 0x0001042c1d0079e7 */ /* 0x0007e20009100000 */
[----:B------:R-:W-:Y:S01]  /*3d20*/  UMOV UR41, 0x40004040 ;  /* 0x4000404000297882 */ /* 0x000fe20000000000 */
[----:B------:R-:W-:Y:S01]  /*3d30*/  UMOV UR39, 0x40004040 ;  /* 0x4000404000277882 */ /* 0x000fe20000000000 */
[----:B------:R-:W-:Y:S01]  /*3d40*/  UMOV UR57, 0x40004040 ;  /* 0x4000404000397882 */ /* 0x000fe20000000000 */
[----:B------:R3:W-:Y:S01]  /*3d50*/  UTCQMMA gdesc[UR38], gdesc[UR40], tmem[UR16], tmem[UR36], idesc[UR37], tmem[UR10], UP1 ;  /* 0x000a242826007dea */ /* 0x0007e20008800310 */
[----:B------:R-:W-:Y:S01]  /*3d60*/  UMOV UR55, 0x40004040 ;  /* 0x4000404000377882 */ /* 0x000fe20000000000 */
[----:B------:R-:W-:Y:S01]  /*3d70*/  UMOV UR53, 0x40004040 ;  /* 0x4000404000357882 */ /* 0x000fe20000000000 */
[----:B------:R3:W-:Y:S01]  /*3d80*/  UTCQMMA gdesc[UR54], gdesc[UR56], tmem[UR16], tmem[UR34], idesc[UR35], tmem[UR8], UPT ;  /* 0x0008223836007dea */ /* 0x0007e2000b800310 */
[----:B------:R-:W-:Y:S01]  /*3d90*/  UMOV UR51, 0x40004040 ;  /* 0x4000404000337882 */ /* 0x000fe20000000000 */
[----:B------:R-:W-:Y:S01]  /*3da0*/  UMOV UR49, 0x40004040 ;  /* 0x4000404000317882 */ /* 0x000fe20000000000 */
[----:B------:R3:W-:Y:S01]  /*3db0*/  UTCQMMA gdesc[UR50], gdesc[UR52], tmem[UR16], tmem[UR32], idesc[UR33], tmem[UR6], UPT ;  /* 0x0006203432007dea */ /* 0x0007e2000b800310 */
[----:B------:R-:W-:Y:S01]  /*3dc0*/  UMOV UR47, 0x40004040 ;  /* 0x40004040002f7882 */ /* 0x000fe20000000000 */
[----:B------:R-:W-:Y:S01]  /*3dd0*/  UMOV UR26, 0x1 ;  /* 0x00000001001a7882 */ /* 0x000fe20000000000 */
[----:B------:R3:W-:Y:S01]  /*3de0*/  UTCQMMA gdesc[UR46], gdesc[UR48], tmem[UR16], tmem[UR30], idesc[UR31], tmem[UR4], UPT ;  /* 0x00041e302e007dea */ /* 0x0007e2000b800310 */
[----:B------:R3:W-:Y:S01]  /*3df0*/  UTCBAR.MULTICAST [UR14], URZ, UR17 ;  /* 0x000000ff0e0073e9 */ /* 0x0007e20008000811 */
[----:B------:R-:W-:Y:S01]  /*3e00*/  UMOV UR23, UR27 ;  /* 0x0000001b00177c82 */ /* 0x000fe20008000000 */
[----:B------:R-:W-:Y:S05]  /*3e10*/  BRA.U UP0, `(.L_x_70) ;  /* 0xfffffffd00347547 */ /* 0x000fea000b83ffff */
.L_x_67:
[----:B------:R-:W-:Y:S01]  /*3e20*/  UIADD3 UR28, UPT, UPT, UR28, 0x1, URZ ;  /* 0x000000011c1c7890 */ /* 0x000fe2000fffe0ff */
[C---:B------:R-:W-:Y:S01]  /*3e30*/  ISETP.NE.AND P0, PT, R10.reuse, 0x2, PT ;  /* 0x000000020a00780c */ /* 0x040fe20003f05270 */
[----:B------:R-:W-:Y:S02]  /*3e40*/  UIADD3 UR15, UPT, UPT, UR15, 0xc0, URZ ;  /* 0x000000c00f0f7890 */ /* 0x000fe4000fffe0ff */
[----:B------:R-:W-:Y:S01]  /*3e50*/  UISETP.NE.AND UP0, UPT, UR28, 0x2, UPT ;  /* 0x000000021c00788c */ /* 0x000fe2000bf05270 */
[----:B-1-3--:R-:W-:Y:S02]  /*3e60*/  SEL R0, RZ, 0x1, P0 ;  /* 0x00000001ff007807 */ /* 0x00afe40000000000 */
[----:B------:R-:W-:Y:S01]  /*3e70*/  SEL R10, R10, RZ, P0 ;  /* 0x000000ff0a0a7207 */ /* 0x000fe20000000000 */
[----:B------:R-:W-:Y:S01]  /*3e80*/  USEL UR14, URZ, 0x1, UP0 ;  /* 0x00000001ff0e7887 */ /* 0x000fe20008000000 */
[----:B------:R-:W-:Y:S01]  /*3e90*/  LOP3.LUT R9, R9, R0, RZ, 0x3c, !PT ;  /* 0x0000000009097212 */ /* 0x000fe200078e3cff */
[----:B------:R-:W-:Y:S01]  /*3ea0*/  USEL UR28, UR28, URZ, UP0 ;  /* 0x000000ff1c1c7287 */ /* 0x000fe20008000000 */
[----:B------:R1:W-:Y:S03]  /*3eb0*/  UTCBAR [UR15], URZ ;  /* 0x000000ff0f0073e9 */ /* 0x0003e600080000ff */
[----:B------:R-:W-:Y:S01]  /*3ec0*/  LOP3.LUT R11, R11, UR14, RZ, 0x3c, !PT ;  /* 0x0000000e0b0b7c12 */ /* 0x000fe2000f8e3cff */
[----:B------:R-:W-:Y:S07]  /*3ed0*/  @P1 BRA `(.L_x_71) ;  /* 0xfffffff800841947 */ /* 0x000fee000383ffff */
[----:B------:R-:W3:Y:S01]  /*3ee0*/  S2UR UR4, SR_CgaCtaId ;  /* 0x00000000000479c3 */ /* 0x000ee20000008800 */
[----:B------:R-:W-:Y:S01]  /*3ef0*/  ELECT P0, URZ, PT ;  /* 0x0000000000ff782f */ /* 0x000fe20003800000 */
[----:B------:R-:W-:Y:S01]  /*3f00*/  IMAD.MOV.U32 R0, RZ, RZ, 0x1 ;  /* 0x00000001ff007424 */ /* 0x000fe200078e00ff */
[----:B------:R-:W-:Y:S01]  /*3f10*/  UIADD3 UR13, UPT, UPT, UR13, 0xd0, URZ ;  /* 0x000000d00d0d7890 */ /* 0x000fe2000fffe0ff */
[----:B------:R-:W-:Y:S01]  /*3f20*/  SHF.L.U32 R2, R11, 0x1f, RZ ;  /* 0x0000001f0b027819 */ /* 0x000fe200000006ff */
[----:B------:R-:W-:-:S03]  /*3f30*/  UMOV UR5, 0x40 ;  /* 0x0000004000057882 */ /* 0x000fc60000000000 */
[----:B------:R-:W-:Y:S01]  /*3f40*/  UVIRTCOUNT.DEALLOC.SMPOOL 0x80 ;  /* 0x000000800000784c */ /* 0x000fe20000000000 */
[----:B---3--:R-:W-:Y:S02]  /*3f50*/  ULEA UR4, UR4, UR5, 0x18 ;  /* 0x0000000504047291 */ /* 0x008fe4000f8ec0ff */
[----:B------:R-:W-:-:S07]  /*3f60*/  ULEA UR5, UR28, UR13, 0x3 ;  /* 0x0000000d1c057291 */ /* 0x000fce000f8e18ff */
[----:B------:R3:W-:Y:S02]  /*3f70*/  @P0 STS.U8 [UR4+0x1c], R0 ;  /* 0x00001c00ff000988 */ /* 0x0007e40008000004 */
[----:B------:R-:W2:Y:S02]  /*3f80*/  SYNCS.PHASECHK.TRANS64.TRYWAIT P0, [UR5], R2 ;  /* 0x00000002ff0075a7 */ /* 0x000ea40008001105 */
[----:B--23--:R-:W-:Y:S05]  /*3f90*/  @!P0 BRA `(.L_x_72) ;  /* 0x0000005800d08947 */ /* 0x00cfea0003800000 */
.L_x_163:
[----:B------:R-:W-:-:S04]  /*3fa0*/  UIADD3 UR6, UPT, UPT, UR28, 0x1, URZ ;  /* 0x000000011c067890 */ /* 0x000fc8000fffe0ff */
[----:B------:R-:W-:-:S04]  /*3fb0*/  UISETP.NE.AND UP0, UPT, UR6, 0x2, UPT ;  /* 0x000000020600788c */ /* 0x000fc8000bf05270 */
[----:B------:R-:W-:Y:S02]  /*3fc0*/  USEL UR5, URZ, 0x1, UP0 ;  /* 0x00000001ff057887 */ /* 0x000fe40008000000 */
[----:B------:R-:W-:-:S04]  /*3fd0*/  USEL UR6, UR6, URZ, UP0 ;  /* 0x000000ff06067287 */ /* 0x000fc80008000000 */
[----:B------:R-:W-:Y:S01]  /*3fe0*/  ULEA UR6, UR6, UR13, 0x3 ;  /* 0x0000000d06067291 */ /* 0x000fe2000f8e18ff */
[----:B--2---:R-:W-:-:S04]  /*3ff0*/  LOP3.LUT R2, R11, UR5, RZ, 0x3c, !PT ;  /* 0x000000050b027c12 */ /* 0x004fc8000f8e3cff */
[----:B------:R-:W-:-:S04]  /*4000*/  SHF.L.U32 R2, R2, 0x1f, RZ ;  /* 0x0000001f02027819 */ /* 0x000fc800000006ff */
[----:B------:R-:W2:Y:S02]  /*4010*/  SYNCS.PHASECHK.TRANS64.TRYWAIT P0, [UR6], R2 ;  /* 0x00000002ff0075a7 */ /* 0x000ea40008001106 */
[----:B--2---:R-:W-:Y:S05]  /*4020*/  @!P0 BRA `(.L_x_73) ;  /* 0x0000005800c48947 */ /* 0x004fea0003800000 */
.L_x_165:
[----:B------:R-:W-:Y:S01]  /*4030*/  NOP ;  /* 0x0000000000007918 */ /* 0x000fe20000000000 */
[----:B--2---:R-:W2:Y:S01]  /*4040*/  LDS R0, [UR4+0x14] ;  /* 0x00001404ff007984 */ /* 0x004ea20008000800 */
[----:B------:R-:W-:Y:S01]  /*4050*/  ULOP3.LUT UR6, UR29, 0xffff, URZ, 0xc0, !UPT ;  /* 0x0000ffff1d067892 */ /* 0x000fe2000f8ec0ff */
[----:B------:R-:W-:Y:S01]  /*4060*/  UMOV UR8, 0xffff ;  /* 0x0000ffff00087882 */ /* 0x000fe20000000000 */
[----:B------:R-:W-:Y:S02]  /*4070*/  UMOV UR5, 0x1 ;  /* 0x0000000100057882 */ /* 0x000fe40000000000 */
[----:B------:R-:W-:-:S04]  /*4080*/  USHF.R.U32.HI UR6, URZ, 0x5, UR6 ;  /* 0x00000005ff067899 */ /* 0x000fc80008011606 */
[----:B------:R-:W-:Y:S02]  /*4090*/  USHF.L.U32 UR8, UR8, UR6, URZ ;  /* 0x0000000608087299 */ /* 0x000fe400080006ff */
[----:B------:R-:W-:-:S04]  /*40a0*/  USHF.L.U32 UR5, UR5, UR6, URZ ;  /* 0x0000000605057299 */ /* 0x000fc800080006ff */
[----:B--2---:R-:W-:-:S04]  /*40b0*/  LOP3.LUT R0, R0, UR8, RZ, 0xc0, !PT ;  /* 0x0000000800007c12 */ /* 0x004fc8000f8ec0ff */
[----:B------:R-:W-:-:S13]  /*40c0*/  ISETP.NE.AND P0, PT, R0, UR8, PT ;  /* 0x0000000800007c0c */ /* 0x000fda000bf05270 */
[----:B------:R-:W-:Y:S05]  /*40d0*/  @P0 BRA `(.L_x_74) ;  /* 0x0000000000580947 */ /* 0x000fea0003800000 */
[----:B------:R-:W2:Y:S02]  /*40e0*/  LDS R0, [UR4+0x18] ;  /* 0x00001804ff007984 */ /* 0x000ea40008000800 */
[----:B--2---:R-:W-:-:S04]  /*40f0*/  LOP3.LUT R0, R0, UR5, RZ, 0xc0, !PT ;  /* 0x0000000500007c12 */ /* 0x004fc8000f8ec0ff */
[----:B------:R-:W-:-:S13]  /*4100*/  ISETP.NE.AND P0, PT, R0, UR5, PT ;  /* 0x0000000500007c0c */ /* 0x000fda000bf05270 */
[----:B------:R-:W-:Y:S05]  /*4110*/  @P0 BRA `(.L_x_75) ;  /* 0x00000000003c0947 */ /* 0x000fea0003800000 */
[----:B------:R-:W2:Y:S01]  /*4120*/  S2R R2, SR_LANEID ;  /* 0x0000000000027919 */ /* 0x000ea20000000000 */
[----:B------:R-:W-:Y:S01]  /*4130*/  ULOP3.LUT UR8, URZ, UR8, URZ, 0x33, !UPT ;  /* 0x00000008ff087292 */ /* 0x000fe2000f8e33ff */
[----:B------:R-:W-:Y:S02]  /*4140*/  VOTEU.ANY UR7, UPT, PT ;  /* 0x0000000000077886 */ /* 0x000fe400038e0100 */
[----:B------:R-:W-:-:S03]  /*4150*/  UFLO.U32 UR7, UR7 ;  /* 0x00000007000772bd */ /* 0x000fc600080e0000 */
[----:B------:R-:W-:-:S04]  /*4160*/  IMAD.U32 R0, RZ, RZ, UR8 ;  /* 0x00000008ff007e24 */ /* 0x000fc8000f8e00ff */
[----:B------:R3:W1:Y:S02]  /*4170*/  REDUX UR6, R0 ;  /* 0x00000000000673c4 */ /* 0x0006640000000000 */
[----:B------:R1:W-:Y:S01]  /*4180*/  UTCATOMSWS.AND URZ, UR8 ;  /* 0x0000000800ff79e3 */ /* 0x0003e20008000000 */
[----:B--2---:R-:W-:Y:S02]  /*4190*/  ISETP.EQ.U32.AND P0, PT, R2, UR7, PT ;  /* 0x0000000702007c0c */ /* 0x004fe4000bf02070 */
[----:B---3--:R-:W-:Y:S02]  /*41a0*/  LOP3.LUT R0, RZ, UR5, RZ, 0x33, !PT ;  /* 0x00000005ff007c12 */ /* 0x008fe4000f8e33ff */
[----:B-1----:R-:W-:Y:S02]  /*41b0*/  MOV R2, UR6 ;  /* 0x0000000600027c02 */ /* 0x002fe40008000f00 */
[----:B------:R-:W1:Y:S07]  /*41c0*/  REDUX UR5, R0 ;  /* 0x00000000000573c4 */ /* 0x000e6e0000000000 */
[----:B------:R2:W-:Y:S01]  /*41d0*/  @P0 ATOMS.AND RZ, [UR4+0x14], R2 ;  /* 0x00001402ffff098c */ /* 0x0005e2000a800004 */
[----:B-1----:R-:W-:-:S05]  /*41e0*/  IMAD.U32 R0, RZ, RZ, UR5 ;  /* 0x00000005ff007e24 */ /* 0x002fca000f8e00ff */
[----:B------:R2:W-:Y:S01]  /*41f0*/  @P0 ATOMS.AND RZ, [UR4+0x18], R0 ;  /* 0x00001800ffff098c */ /* 0x0005e2000a800004 */
[----:B------:R-:W-:Y:S05]  /*4200*/  BRA `(.L_x_76) ;  /* 0x0000000000147947 */ /* 0x000fea0003800000 */
.L_x_75:
[----:B------:R-:W-:Y:S02]  /*4210*/  MOV R2, 0x4230 ;  /* 0x0000423000027802 */ /* 0x000fe40000000f00 */
[----:B-1--45:R-:W-:Y:S05]  /*4220*/  CALL.REL.NOINC `($__internal_0_$__cuda_sm10x_tcgen05_guardrail_trap_col_being_dealloced_not_returned_by_alloc) ;  /* 0x0000005c00ac7944 */ /* 0x032fea0003c00000 */
[----:B------:R-:W-:Y:S05]  /*4230*/  BRA `(.L_x_76) ;  /* 0x0000000000087947 */ /* 0x000fea0003800000 */
.L_x_74:
[----:B------:R-:W-:Y:S02]  /*4240*/  MOV R2, 0x4260 ;  /* 0x0000426000027802 */ /* 0x000fe40000000f00 */
[----:B-1--45:R-:W-:Y:S05]  /*4250*/  CALL.REL.NOINC `($__internal_2_$__cuda_sm10x_tcgen05_guardrail_trap_unallocated_columns_being_dealloced) ;  /* 0x0000005c00b87944 */ /* 0x032fea0003c00000 */
.L_x_76:
[----:B------:R-:W-:Y:S01]  /*4260*/  NOP ;  /* 0x0000000000007918 */ /* 0x000fe20000000000 */
[----:B------:R-:W-:Y:S05]  /*4270*/  EXIT ;  /* 0x000000000000794d */ /* 0x000fea0003800000 */
.L_x_60:
[----:B------:R-:W-:-:S09]  /*4280*/  UISETP.NE.OR UP5, UPT, UR10, 0x3, !UP5 ;  /* 0x000000030a00788c */ /* 0x000fd2000efa5670 */
[----:B------:R-:W-:Y:S05]  /*4290*/  BRA.U UP5, `(.L_x_77) ;  /* 0x0000000d05f87547 */ /* 0x000fea000b800000 */
[----:B------:R-:W1:Y:S01]  /*42a0*/  LDC R0, c[0x0][0xf30] ;  /* 0x0003cc00ff007b82 */ /* 0x000e620000000800 */
[----:B------:R-:W-:Y:S01]  /*42b0*/  UMOV UR4, 0x400 ;  /* 0x0000040000047882 */ /* 0x000fe20000000000 */
[----:B------:R-:W-:Y:S01]  /*42c0*/  IMAD.MOV.U32 R32, RZ, RZ, 0x1 ;  /* 0x00000001ff207424 */ /* 0x000fe200078e00ff */
[----:B------:R-:W-:Y:S01]  /*42d0*/  ULEA UR4, UR45, UR4, 0x18 ;  /* 0x000000042d047291 */ /* 0x000fe2000f8ec0ff */
[----:B------:R-:W-:Y:S01]  /*42e0*/  CS2R R30, SRZ ;  /* 0x00000000001e7805 */ /* 0x000fe2000001ff00 */
[----:B------:R-:W-:Y:S01]  /*42f0*/  IMAD.MOV.U32 R27, RZ, RZ, 0x2000 ;  /* 0x00002000ff1b7424 */ /* 0x000fe200078e00ff */
[----:B------:R-:W-:Y:S02]  /*4300*/  UPLOP3.LUT UP0, UPT, UPT, UPT, UPT, 0x40, 0x4 ;  /* 0x000000000004789c */ /* 0x000fe40003f0e870 */
[----:B------:R-:W3:Y:S01]  /*4310*/  LDC R26, c[0x0][0x370] ;  /* 0x0000dc00ff1a7b82 */ /* 0x000ee20000000800 */
[----:B------:R-:W-:Y:S02]  /*4320*/  UIADD3 UR5, UPT, UPT, UR4, 0x68, URZ ;  /* 0x0000006804057890 */ /* 0x000fe4000fffe0ff */
[----:B------:R-:W-:-:S02]  /*4330*/  UIADD3 UR33, UPT, UPT, UR4, 0x50, URZ ;  /* 0x0000005004217890 */ /* 0x000fc4000fffe0ff */
[----:B------:R-:W-:Y:S02]  /*4340*/  UIADD3 UR25, UPT, UPT, UR4, 0x58, URZ ;  /* 0x0000005804197890 */ /* 0x000fe4000fffe0ff */
[----:B------:R-:W-:Y:S01]  /*4350*/  UIADD3 UR9, UPT, UPT, UR4, 0x60, URZ ;  /* 0x0000006004097890 */ /* 0x000fe2000fffe0ff */
[----:B------:R-:W4:Y:S01]  /*4360*/  LDC R3, c[0x0][0xf0c] ;  /* 0x0003c300ff037b82 */ /* 0x000f220000000800 */
[----:B------:R-:W-:-:S07]  /*4370*/  UPRMT UR5, UR45, 0x654, UR5 ;  /* 0x000006542d057896 */ /* 0x000fce0008000005 */
[----:B------:R-:W2:Y:S01]  /*4380*/  LDC R24, c[0x0][0xf20] ;  /* 0x0003c800ff187b82 */ /* 0x000ea20000000800 */
[----:B-1----:R-:W-:-:S07]  /*4390*/  ISETP.NE.AND P1, PT, R0, 0x1, PT ;  /* 0x000000010000780c */ /* 0x002fce0003f25270 */
[----:B------:R-:W1:Y:S08]  /*43a0*/  LDC.64 R34, c[0x0][0x348] ;  /* 0x0000d200ff227b82 */ /* 0x000e700000000a00 */
[----:B------:R-:W1:Y:S08]  /*43b0*/  LDC.64 R14, c[0x0][0xc88] ;  /* 0x00032200ff0e7b82 */ /* 0x000e700000000a00 */
[----:B------:R-:W1:Y:S08]  /*43c0*/  LDC.64 R18, c[0x0][0xf10] ;  /* 0x0003c400ff127b82 */ /* 0x000e700000000a00 */
[----:B------:R-:W1:Y:S08]  /*43d0*/  LDC.64 R6, c[0x0][0xf18] ;  /* 0x0003c600ff067b82 */ /* 0x000e700000000a00 */
[----:B------:R-:W1:Y:S08]  /*43e0*/  LDC.64 R4, c[0x0][0xf28] ;  /* 0x0003ca00ff047b82 */ /* 0x000e700000000a00 */
[----:B------:R-:W1:Y:S08]  /*43f0*/  LDC.64 R16, c[0x0][0xc90] ;  /* 0x00032400ff107b82 */ /* 0x000e700000000a00 */
[----:B--234-:R-:W1:Y:S02]  /*4400*/  LDC R25, c[0x0][0x374] ;  /* 0x0000dd00ff197b82 */ /* 0x01ce640000000800 */
.L_x_88:
[C---:B------:R-:W-:Y:S02]  /*4410*/  LEA R0, R31.reuse, UR4, 0x3 ;  /* 0x000000041f007c11 */ /* 0x040fe4000f8e18ff */
[----:B------:R-:W-:Y:S02]  /*4420*/  SHF.L.U32 R2, R30, 0x1f, RZ ;  /* 0x0000001f1e027819 */ /* 0x000fe400000006ff */
[----:B------:R-:W-:Y:S02]  /*4430*/  LEA R20, R31, UR4, 0x4 ;  /* 0x000000041f147c11 */ /* 0x000fe4000f8e20ff */
[----:B--2---:R-:W2:Y:S02]  /*4440*/  SYNCS.PHASECHK.TRANS64.TRYWAIT P0, [R0+URZ+0xa0], R2 ;  /* 0x0000a002000075a7 */ /* 0x004ea400080011ff */
[----:B--2---:R-:W-:Y:S05]  /*4450*/  @!P0 BRA `(.L_x_78) ;  /* 0x0000005400d08947 */ /* 0x004fea0003800000 */
.L_x_166:
[----:B------:R-:W-:Y:S01]  /*4460*/  ISETP.GE.AND P0, PT, R40, 0x1, PT ;  /* 0x000000012800780c */ /* 0x000fe20003f06270 */
[----:B------:R-:W3:Y:S01]  /*4470*/  LDS.128 R20, [R20+0x110] ;  /* 0x0001100014147984 */ /* 0x000ee20000000c00 */
[----:B-1----:R-:W-:Y:S01]  /*4480*/  ISETP.NE.U32.AND P5, PT, R16, RZ, PT ;  /* 0x000000ff1000720c */ /* 0x002fe20003fa5070 */
[----:B--2---:R-:W-:Y:S01]  /*4490*/  VIADD R0, R0, 0xb0 ;  /* 0x000000b000007836 */ /* 0x004fe20000000000 */
[----:B------:R-:W-:Y:S01]  /*44a0*/  ISETP.NE.U32.AND P4, PT, R16, RZ, PT ;  /* 0x000000ff1000720c */ /* 0x000fe20003f85070 */
[----:B------:R-:W-:Y:S01]  /*44b0*/  USHF.L.U32 UR35, UR27, 0x7, URZ ;  /* 0x000000071b237899 */ /* 0x000fe200080006ff */
[C---:B------:R-:W-:Y:S01]  /*44c0*/  ISETP.NE.AND.EX P5, PT, R17.reuse, RZ, PT, P5 ;  /* 0x000000ff1100720c */ /* 0x040fe20003fa5350 */
[----:B------:R-:W-:Y:S01]  /*44d0*/  USHF.L.U32 UR34, UR11, 0x7, URZ ;  /* 0x000000070b227899 */ /* 0x000fe200080006ff */
[----:B------:R-:W-:Y:S01]  /*44e0*/  PRMT R0, RZ, 0x654, R0 ;  /* 0x00000654ff007816 */ /* 0x000fe20000000000 */
[----:B------:R-:W-:Y:S01]  /*44f0*/  @!PT LDS RZ, [RZ] ;  /* 0x00000000fffff984 */ /* 0x000fe20000000800 */
[----:B------:R-:W-:Y:S01]  /*4500*/  @!PT LDS RZ, [RZ] ;  /* 0x00000000fffff984 */ /* 0x000fe20000000800 */
[----:B------:R-:W-:Y:S01]  /*4510*/  @!PT LDS RZ, [RZ] ;  /* 0x00000000fffff984 */ /* 0x000fe20000000800 */
[----:B------:R-:W-:Y:S01]  /*4520*/  @!PT LDS RZ, [RZ] ;  /* 0x00000000fffff984 */ /* 0x000fe20000000800 */
[----:B------:R1:W-:Y:S06]  /*4530*/  MEMBAR.ALL.CTA ;  /* 0x0000000000007992 */ /* 0x0003ec0000008000 */
[----:B-1----:R-:W1:Y:S01]  /*4540*/  FENCE.VIEW.ASYNC.S ;  /* 0x00000000000073c6 */ /* 0x002e620000000000 */
[----:B------:R-:W-:Y:S02]  /*4550*/  ISETP.NE.AND.EX P4, PT, R17, RZ, PT, P4 ;  /* 0x000000ff1100720c */ /* 0x000fe40003f85340 */
[----:B------:R-:W-:Y:S01]  /*4560*/  SHF.L.U32 R28, R32, 0x1f, RZ ;  /* 0x0000001f201c7819 */ /* 0x000fe200000006ff */
[----:B-1----:R1:W-:Y:S01]  /*4570*/  SYNCS.ARRIVE.TRANS64.RED.A1T0 RZ, [R0+URZ], RZ ;  /* 0x000000ff00ff79a7 */ /* 0x0023e200081004ff */
[----:B---3--:R-:W-:Y:S11]  /*4580*/  LOP3.LUT P3, RZ, R22, 0x1, RZ, 0xc0, !PT ;  /* 0x0000000116ff7812 */ /* 0x008ff6000786c0ff */
[----:B------:R-:W-:Y:S02]  /*4590*/  @!UPT UIADD3 URZ, UPT, UPT, URZ, URZ, URZ ;  /* 0x000000fffffff290 */ /* 0x000fe4000fffe0ff */
[----:B------:R-:W-:Y:S02]  /*45a0*/  @P3 MOV R11, R20 ;  /* 0x00000014000b3202 */ /* 0x000fe40000000f00 */
[----:B------:R-:W-:Y:S01]  /*45b0*/  @P3 LOP3.LUT R10, R21, 0xffff, RZ, 0xc0, !PT ;  /* 0x0000ffff150a3812 */ /* 0x000fe200078ec0ff */
[----:B-1----:R-:W-:Y:S06]  /*45c0*/  @!P0 BRA `(.L_x_79) ;  /* 0x0000000000a48947 */ /* 0x002fec0003800000 */
[-C--:B------:R-:W-:Y:S01]  /*45d0*/  IMAD.HI.U32 R0, R25, R7.reuse, RZ ;  /* 0x0000000719007227 */ /* 0x080fe200078e00ff */
[----:B------:R-:W-:Y:S02]  /*45e0*/  ISETP.NE.AND P0, PT, R6, 0x1, PT ;  /* 0x000000010600780c */ /* 0x000fe40003f05270 */
[----:B------:R-:W-:Y:S01]  /*45f0*/  ISETP.NE.AND P2, PT, R40, 0x1, PT ;  /* 0x000000012800780c */ /* 0x000fe20003f45270 */
[----:B------:R-:W-:Y:S01]  /*4600*/  IMAD.HI.U32 R9, R26, R18, RZ ;  /* 0x000000121a097227 */ /* 0x000fe200078e00ff */
[----:B------:R-:W-:Y:S02]  /*4610*/  SHF.R.U32.HI R0, RZ, R24, R0 ;  /* 0x00000018ff007219 */ /* 0x000fe40000011600 */
[----:B------:R-:W-:Y:S01]  /*4620*/  ISETP.NE.AND P6, PT, R3, 0x1, PT ;  /* 0x000000010300780c */ /* 0x000fe20003fc5270 */
[----:B------:R-:W-:Y:S01]  /*4630*/  IMAD.HI.U32 R13, R10, R7, RZ ;  /* 0x000000070a0d7227 */ /* 0x000fe200078e00ff */
[----:B------:R-:W-:Y:S02]  /*4640*/  SHF.R.U32.HI R9, RZ, R19, R9 ;  /* 0x00000013ff097219 */ /* 0x000fe40000011609 */
[----:B------:R-:W-:Y:S01]  /*4650*/  SEL R0, R25, R0, !P0 ;  /* 0x0000000019007207 */ /* 0x000fe20004000000 */
[----:B------:R-:W-:Y:S01]  /*4660*/  IMAD.HI.U32 R12, R11, R18, RZ ;  /* 0x000000120b0c7227 */ /* 0x000fe200078e00ff */
[----:B------:R-:W-:Y:S03]  /*4670*/  SEL R9, R26, R9, !P6 ;  /* 0x000000091a097207 */ /* 0x000fe60007000000 */
[-C--:B------:R-:W-:Y:S01]  /*4680*/  IMAD.HI.U32 R8, R0, R4.reuse, RZ ;  /* 0x0000000400087227 */ /* 0x080fe200078e00ff */
[----:B------:R-:W-:Y:S03]  /*4690*/  SHF.R.U32.HI R12, RZ, R19, R12 ;  /* 0x00000013ff0c7219 */ /* 0x000fe6000001160c */
[----:B------:R-:W-:Y:S01]  /*46a0*/  IMAD.HI.U32 R2, R9, R4, RZ ;  /* 0x0000000409027227 */ /* 0x000fe200078e00ff */
[-C--:B------:R-:W-:Y:S02]  /*46b0*/  @P2 SHF.R.U32.HI R0, RZ, R5.reuse, R8 ;  /* 0x00000005ff002219 */ /* 0x080fe40000011608 */
[----:B------:R-:W-:Y:S02]  /*46c0*/  SHF.R.U32.HI R8, RZ, R24, R13 ;  /* 0x00000018ff087219 */ /* 0x000fe4000001160d */
[----:B------:R-:W-:Y:S01]  /*46d0*/  @P2 SHF.R.U32.HI R9, RZ, R5, R2 ;  /* 0x00000005ff092219 */ /* 0x000fe20000011602 */
[----:B------:R-:W-:Y:S01]  /*46e0*/  IMAD R0, R40, R0, RZ ;  /* 0x0000000028007224 */ /* 0x000fe200078e02ff */
[----:B------:R-:W-:Y:S02]  /*46f0*/  SEL R8, R10, R8, !P0 ;  /* 0x000000080a087207 */ /* 0x000fe40004000000 */
[----:B------:R-:W-:Y:S01]  /*4700*/  SEL R2, R11, R12, !P6 ;  /* 0x0000000c0b027207 */ /* 0x000fe20007000000 */
[----:B------:R-:W-:Y:S01]  /*4710*/  IMAD R12, R40, R9, RZ ;  /* 0x00000009280c7224 */ /* 0x000fe200078e02ff */
[C---:B------:R-:W-:Y:S01]  /*4720*/  ISETP.GE.AND P0, PT, R8.reuse, R0, PT ;  /* 0x000000000800720c */ /* 0x040fe20003f06270 */
[----:B------:R-:W-:Y:S03]  /*4730*/  IMAD.HI.U32 R0, R8, R4, RZ ;  /* 0x0000000408007227 */ /* 0x000fe600078e00ff */
[----:B------:R-:W-:Y:S02]  /*4740*/  ISETP.GE.OR P0, PT, R2, R12, P0 ;  /* 0x0000000c0200720c */ /* 0x000fe40000706670 */
[-C--:B------:R-:W-:Y:S04]  /*4750*/  SHF.R.U32.HI R0, RZ, R5.reuse, R0 ;  /* 0x00000005ff007219 */ /* 0x080fe80000011600 */
[----:B------:R-:W-:Y:S05]  /*4760*/  SEL R13, R8, R0, !P2 ;  /* 0x00000000080d7207 */ /* 0x000fea0005000000 */
[----:B------:R-:W-:Y:S02]  /*4770*/  IMAD.MOV R12, RZ, RZ, -R13 ;  /* 0x000000ffff0c7224 */ /* 0x000fe400078e0a0d */
[----:B------:R-:W-:Y:S04]  /*4780*/  @!P0 IMAD.HI.U32 R0, R2, R4, RZ ;  /* 0x0000000402008227 */ /* 0x000fe800078e00ff */
[----:B------:R-:W-:Y:S01]  /*4790*/  IMAD R12, R40, R12, R8 ;  /* 0x0000000c280c7224 */ /* 0x000fe200078e0208 */
[----:B------:R-:W-:Y:S04]  /*47a0*/  @!P0 SHF.R.U32.HI R0, RZ, R5, R0 ;  /* 0x00000005ff008219 */ /* 0x000fe80000011600 */
[----:B------:R-:W-:Y:S04]  /*47b0*/  @!P0 SEL R0, R2, R0, !P2 ;  /* 0x0000000002008207 */ /* 0x000fe80005000000 */
[----:B------:R-:W-:Y:S01]  /*47c0*/  @!P0 IADD3 R13, PT, PT, R13, -R0, RZ ;  /* 0x800000000d0d8210 */ /* 0x000fe20007ffe0ff */
[----:B------:R-:W-:Y:S01]  /*47d0*/  @!P0 IMAD R0, R9, R12, R0 ;  /* 0x0000000c09008224 */ /* 0x000fe200078e0200 */
[----:B------:R-:W-:Y:S01]  /*47e0*/  IADD3 R9, PT, PT, -R8, RZ, RZ ;  /* 0x000000ff08097210 */ /* 0x000fe20007ffe1ff */
[--C-:B------:R-:W-:Y:S02]  /*47f0*/  IMAD.MOV R12, RZ, RZ, -R2.reuse ;  /* 0x000000ffff0c7224 */ /* 0x100fe400078e0a02 */
[----:B------:R-:W-:Y:S02]  /*4800*/  @!P0 IMAD R8, R13, R40, R2 ;  /* 0x000000280d088224 */ /* 0x000fe400078e0202 */
[----:B------:R-:W-:Y:S02]  /*4810*/  @!P0 IMAD.MOV.U32 R2, RZ, RZ, R0 ;  /* 0x000000ffff028224 */ /* 0x000fe400078e0000 */
[----:B------:R-:W-:Y:S02]  /*4820*/  IMAD R11, R3, R12, R11 ;  /* 0x0000000c030b7224 */ /* 0x000fe400078e020b */
[----:B------:R-:W-:Y:S02]  /*4830*/  IMAD R10, R6, R9, R10 ;  /* 0x00000009060a7224 */ /* 0x000fe400078e020a */
[----:B------:R-:W-:Y:S02]  /*4840*/  IMAD R11, R2, R3, R11 ;  /* 0x00000003020b7224 */ /* 0x000fe400078e020b */
[----:B------:R-:W-:Y:S02]  /*4850*/  IMAD R10, R8, R6, R10 ;  /* 0x00000006080a7224 */ /* 0x000fe400078e020a */
.L_x_79:
[----:B------:R-:W-:Y:S05]  /*4860*/  BRA.U UP0, `(.L_x_80) ;  /* 0x0000000100107547 */ /* 0x000fea000b800000 */
[----:B------:R-:W-:Y:S04]  /*4870*/  MOV R2, UR21 ;  /* 0x0000001500027c02 */ /* 0x000fe80008000f00 */
[----:B------:R-:W-:Y:S04]  /*4880*/  SHF.L.U32 R2, R2, 0x1f, RZ ;  /* 0x0000001f02027819 */ /* 0x000fe800000006ff */
[----:B------:R-:W1:Y:S02]  /*4890*/  SYNCS.PHASECHK.TRANS64.TRYWAIT P0, [UR4+0x98], R2 ;  /* 0x00009802ff0075a7 */ /* 0x000e640008001104 */
[----:B-1----:R-:W-:Y:S05]  /*48a0*/  @!P0 BRA `(.L_x_81) ;  /* 0x0000005000d08947 */ /* 0x002fea0003800000 */
.L_x_80:
[----:B------:R-:W-:Y:S05]  /*48b0*/  @!P5 BRA `(.L_x_82) ;  /* 0x00000000002cd947 */ /* 0x000fea0003800000 */
[----:B------:R-:W-:Y:S01]  /*48c0*/  ISETP.NE.U32.AND P0, PT, R14, RZ, PT ;  /* 0x000000ff0e00720c */ /* 0x000fe20003f05070 */
[----:B------:R-:W-:Y:S03]  /*48d0*/  IMAD.MOV.U32 R88, RZ, RZ, 0x1 ;  /* 0x00000001ff587424 */ /* 0x000fe600078e00ff */
[----:B------:R-:W-:Y:S11]  /*48e0*/  ISETP.NE.AND.EX P0, PT, R15, RZ, PT, P0 ;  /* 0x000000ff0f00720c */ /* 0x000ff60003f05300 */
[----:B------:R-:W-:Y:S02]  /*48f0*/  @!UPT UIADD3 URZ, UPT, UPT, URZ, URZ, URZ ;  /* 0x000000fffffff290 */ /* 0x000fe4000fffe0ff */
[----:B------:R-:W2:Y:S01]  /*4900*/  @P0 LDC.64 R8, c[0x0][0xc88] ;  /* 0x00032200ff080b82 */ /* 0x000ea20000000a00 */
[----:B-1----:R-:W-:Y:S04]  /*4910*/  @P0 IMAD R0, R16, UR44, RZ ;  /* 0x0000002c10000c24 */ /* 0x002fe8000f8e02ff */
[----:B--2---:R-:W-:Y:S04]  /*4920*/  @P0 IMAD.WIDE R8, R0, 0x4, R8 ;  /* 0x0000000400080825 */ /* 0x004fe800078e0208 */
[----:B------:R-:W-:Y:S01]  /*4930*/  HFMA2 R0, -RZ, RZ, 0, 5.9604644775390625e-08 ;  /* 0x00000001ff007431 */ /* 0x000fe200000001ff */
[----:B-----5:R2:W5:Y:S04]  /*4940*/  @P0 LDG.E R49, desc[UR46][R8.64] ;  /* 0x0000002e08310981 */ /* 0x020568000c1e1900 */
[----:B------:R-:W-:Y:S01]  /*4950*/  @!P0 PRMT R88, R0, 0x7610, R88 ;  /* 0x0000761000588816 */ /* 0x000fe20000000058 */
[----:B--2---:R-:W3:Y:S06]  /*4960*/  @!P0 LDC R49, c[0x0][0xc80] ;  /* 0x00032000ff318b82 */ /* 0x004eec0000000800 */
.L_x_82:
[----:B---3-5:R-:W-:Y:S01]  /*4970*/  @!P4 FSETP.EQ.AND P0, PT, R49, RZ, PT ;  /* 0x000000ff3100c20b */ /* 0x028fe20003f02000 */
[----:B------:R-:W-:Y:S01]  /*4980*/  @!UPT UIADD3 URZ, UPT, UPT, URZ, URZ, URZ ;  /* 0x000000fffffff290 */ /* 0x000fe2000fffe0ff */
[----:B------:R-:W-:Y:S11]  /*4990*/  @!P4 BRA `(.L_x_83) ;  /* 0x000000000018c947 */ /* 0x000ff60003800000 */
[----:B------:R-:W-:Y:S02]  /*49a0*/  LOP3.LUT P2, RZ, R88, 0xff, RZ, 0xc0, !PT ;  /* 0x000000ff58ff7812 */ /* 0x000fe4000784c0ff */
[----:B------:R-:W-:Y:S04]  /*49b0*/  ISETP.NE.U32.AND P0, PT, R14, RZ, PT ;  /* 0x000000ff0e00720c */ /* 0x000fe80003f05070 */
[----:B------:R-:W-:Y:S04]  /*49c0*/  ISETP.NE.AND.EX P0, PT, R15, RZ, PT, P0 ;  /* 0x000000ff0f00720c */ /* 0x000fe80003f05300 */
[----:B------:R-:W-:Y:S03]  /*49d0*/  PLOP3.LUT P0, PT, P0, PT, PT, 0x8, 0x80 ;  /* 0x000000000080781c */ /* 0x000fe6000070e170 */
[----:B------:R-:W-:Y:S11]  /*49e0*/  @P2 FSETP.EQ.AND P0, PT, R49, RZ, PT ;  /* 0x000000ff3100220b */ /* 0x000ff60003f02000 */
[----:B------:R-:W-:Y:S02]  /*49f0*/  @!UPT UIADD3 URZ, UPT, UPT, URZ, URZ, URZ ;  /* 0x000000fffffff290 */ /* 0x000fe4000fffe0ff */
.L_x_83:
[----:B------:R-:W2:Y:S01]  /*4a00*/  SYNCS.PHASECHK.TRANS64.TRYWAIT P2, [UR4+0x70], R28 ;  /* 0x0000701cff0075a7 */ /* 0x000ea20008041104 */
[----:B------:R-:W-:Y:S04]  /*4a10*/  ELECT P4, URZ, PT ;  /* 0x0000000000ff782f */ /* 0x000fe80003880000 */
[----:B------:R-:W-:Y:S11]  /*4a20*/  PLOP3.LUT P4, PT, P0, P4, PT, 0xf2, 0x2f ;  /* 0x00000000002f781c */ /* 0x000ff60000789e72 */
[----:B------:R-:W-:Y:S02]  /*4a30*/  @!UPT UIADD3 URZ, UPT, UPT, URZ, URZ, URZ ;  /* 0x000000fffffff290 */ /* 0x000fe4000fffe0ff */
[----:B------:R-:W-:Y:S05]  /*4a40*/  @!P4 IADD3 R8, P0, PT, R34, 0x980, RZ ;  /* 0x000009802208c810 */ /* 0x000fea0007f1e0ff */
[----:B-1----:R-:W-:Y:S01]  /*4a50*/  @!P4 IMAD.X R2, RZ, RZ, R35, P0 ;  /* 0x000000ffff02c224 */ /* 0x002fe200000e0623 */
[----:B--2---:R-:W-:Y:S07]  /*4a60*/  @!P2 BRA `(.L_x_84) ;  /* 0x000000500078a947 */ /* 0x004fee0003800000 */
.L_x_169:
[----:B------:R-:W-:Y:S01]  /*4a70*/  @!P4 R2UR UR6, R2 ;  /* 0x000000000206c2ca */ /* 0x000fe200000e0000 */
[----:B------:R-:W-:Y:S01]  /*4a80*/  VOTEU.ALL UP0, P4 ;  /* 0x0000000000ff7886 */ /* 0x000fe20002000000 */
[----:B------:R-:W-:Y:S01]  /*4a90*/  @!P4 R2UR UR7, R8 ;  /* 0x000000000807c2ca */ /* 0x000fe200000e0000 */
[----:B-1----:R-:W-:Y:S01]  /*4aa0*/  @!P4 IMAD.MOV.U32 R0, RZ, RZ, 0x2000 ;  /* 0x00002000ff00c424 */ /* 0x002fe200078e00ff */
[----:B------:R-:W-:Y:S01]  /*4ab0*/  UMOV UR10, 0x0 ;  /* 0x00000000000a7882 */ /* 0x000fe20000000000 */
[----:B------:R-:W-:Y:S01]  /*4ac0*/  UMOV UR11, 0x10000000 ;  /* 0x10000000000b7882 */ /* 0x000fe20000000000 */
[----:B------:R-:W-:Y:S01]  /*4ad0*/  @!UP0 UIADD3 UR32, UPT, UPT, UR4, 0x200, URZ ;  /* 0x0000020004208890 */ /* 0x000fe2000fffe0ff */
[----:B------:R-:W-:Y:S01]  /*4ae0*/  VOTEU.ALL UP0, P4 ;  /* 0x0000000000ff7886 */ /* 0x000fe20002000000 */
[----:B------:R-:W-:Y:S05]  /*4af0*/  UMOV UR36, UR44 ;  /* 0x0000002c00247c82 */ /* 0x000fea0008000000 */
[----:B------:R-:W-:Y:S01]  /*4b00*/  IMAD.U32 R9, RZ, RZ, UR6 ;  /* 0x00000006ff097e24 */ /* 0x000fe2000f8e00ff */
[----:B------:R-:W-:Y:S01]  /*4b10*/  UPRMT UR6, UR45, 0x654, UR33 ;  /* 0x000006542d067896 */ /* 0x000fe20008000021 */
[----:B------:R-:W-:Y:S03]  /*4b20*/  IMAD.U32 R8, RZ, RZ, UR7 ;  /* 0x00000007ff087e24 */ /* 0x000fe6000f8e00ff */
[----:B------:R-:W-:Y:S02]  /*4b30*/  @!P4 R2UR UR13, R9 ;  /* 0x00000000090dc2ca */ /* 0x000fe400000e0000 */
[----:B------:R-:W-:Y:S02]  /*4b40*/  @!P4 R2UR UR12, R8 ;  /* 0x00000000080cc2ca */ /* 0x000fe400000e0000 */
[----:B------:R-:W-:Y:S05]  /*4b50*/  @!P4 IADD3 R8, P0, PT, R34, 0x980, RZ ;  /* 0x000009802208c810 */ /* 0x000fea0007f1e0ff */
[----:B------:R-:W-:Y:S06]  /*4b60*/  @!P4 IMAD.X R2, RZ, RZ, R35, P0 ;  /* 0x000000ffff02c224 */ /* 0x000fec00000e0623 */
[----:B------:R1:W-:Y:S01]  /*4b70*/  @!UP0 UTMALDG.3D [UR32], [UR12], desc[UR10] ;  /* 0x00000a200c0085b4 */ /* 0x0003e20008011000 */
[----:B------:R1:W-:Y:S01]  /*4b80*/  @!P4 SYNCS.ARRIVE.TRANS64.RED.A0TR RZ, [UR4+0x50], R0 ;  /* 0x00005000ffffc9a7 */ /* 0x0003e20008300404 */
[----:B------:R-:W-:Y:S01]  /*4b90*/  SYNCS.ARRIVE.TRANS64.RED.A1T0 RZ, [UR6], RZ ;  /* 0x000000ffffff79a7 */ /* 0x000fe20008100406 */
[----:B------:R-:W2:Y:S02]  /*4ba0*/  SYNCS.PHASECHK.TRANS64.TRYWAIT P2, [UR4+0x78], R28 ;  /* 0x0000781cff0075a7 */ /* 0x000ea40008041104 */
[----:B-12---:R-:W-:Y:S05]  /*4bb0*/  @!P2 BRA `(.L_x_85) ;  /* 0x00000050003ca947 */ /* 0x006fea0003800000 */
.L_x_171:
[----:B------:R-:W-:Y:S01]  /*4bc0*/  @!P4 R2UR UR6, R2 ;  /* 0x000000000206c2ca */ /* 0x000fe200000e0000 */
[----:B------:R-:W-:Y:S01]  /*4bd0*/  VOTEU.ALL UP0, P4 ;  /* 0x0000000000ff7886 */ /* 0x000fe20002000000 */
[----:B------:R-:W-:Y:S01]  /*4be0*/  @!P4 R2UR UR7, R8 ;  /* 0x000000000807c2ca */ /* 0x000fe200000e0000 */
[----:B-1----:R-:W-:Y:S01]  /*4bf0*/  @!P4 IMAD.MOV.U32 R0, RZ, RZ, 0x2000 ;  /* 0x00002000ff00c424 */ /* 0x002fe200078e00ff */
[----:B------:R-:W-:Y:S01]  /*4c00*/  UMOV UR10, 0x0 ;  /* 0x00000000000a7882 */ /* 0x000fe20000000000 */
[----:B------:R-:W-:Y:S01]  /*4c10*/  UMOV UR11, 0x10000000 ;  /* 0x10000000000b7882 */ /* 0x000fe20000000000 */
[----:B------:R-:W-:Y:S02]  /*4c20*/  @!UP0 UIADD3 UR26, UPT, UPT, UR34, 0x20, URZ ;  /* 0x00000020221a8890 */ /* 0x000fe4000fffe0ff */
[----:B------:R-:W-:Y:S01]  /*4c30*/  @!UP0 UIADD3 UR24, UPT, UPT, UR4, 0x2200, URZ ;  /* 0x0000220004188890 */ /* 0x000fe2000fffe0ff */
[----:B------:R-:W-:Y:S01]  /*4c40*/  VOTEU.ALL UP0, P4 ;  /* 0x0000000000ff7886 */ /* 0x000fe20002000000 */
[----:B------:R-:W-:Y:S01]  /*4c50*/  UMOV UR27, UR35 ;  /* 0x00000023001b7c82 */ /* 0x000fe20008000000 */
[----:B------:R-:W-:Y:S02]  /*4c60*/  UMOV UR28, UR44 ;  /* 0x0000002c001c7c82 */ /* 0x000fe40008000000 */
        /* <DEDUP_REMOVED lines=12> */
.L_x_173:
[----:B------:R-:W2:Y:S01]  /*4d30*/  LDC.64 R12, c[0x0][0xf18] ;  /* 0x0003c600ff0c7b82 */ /* 0x000ea20000000a00 */
[----:B------:R-:W-:Y:S01]  /*4d40*/  @!P4 R2UR UR6, R2 ;  /* 0x000000000206c2ca */ /* 0x000fe200000e0000 */
[----:B------:R-:W-:Y:S01]  /*4d50*/  VOTEU.ALL UP0, P4 ;  /* 0x0000000000ff7886 */ /* 0x000fe20002000000 */
[----:B------:R-:W-:Y:S01]  /*4d60*/  @!P4 R2UR UR7, R8 ;  /* 0x000000000807c2ca */ /* 0x000fe200000e0000 */
[----:B-1----:R-:W-:Y:S01]  /*4d70*/  @!P4 IMAD.MOV.U32 R0, RZ, RZ, 0x2000 ;  /* 0x00002000ff00c424 */ /* 0x002fe200078e00ff */
[----:B------:R-:W-:Y:S03]  /*4d80*/  UMOV UR14, 0x0 ;  /* 0x00000000000e7882 */ /* 0x000fe60000000000 */
[----:B------:R-:W1:Y:S01]  /*4d90*/  @!P1 LDC R2, c[0x0][0xf0c] ;  /* 0x0003c300ff029b82 */ /* 0x000e620000000800 */
[----:B------:R-:W-:Y:S01]  /*4da0*/  @!UP0 UIADD3 UR10, UPT, UPT, UR34, 0x40, URZ ;  /* 0x00000040220a8890 */ /* 0x000fe2000fffe0ff */
[----:B------:R-:W-:Y:S01]  /*4db0*/  @P3 SHF.R.U32.HI R29, RZ, 0x10, R21 ;  /* 0x00000010ff1d3819 */ /* 0x000fe20000011615 */
[----:B------:R-:W-:Y:S01]  /*4dc0*/  @!UP0 UIADD3 UR8, UPT, UPT, UR4, 0x4200, URZ ;  /* 0x0000420004088890 */ /* 0x000fe2000fffe0ff */
[----:B------:R-:W-:Y:S01]  /*4dd0*/  VIADD R31, R31, 0x1 ;  /* 0x000000011f1f7836 */ /* 0x000fe20000000000 */
[----:B------:R-:W-:Y:S01]  /*4de0*/  VOTEU.ALL UP0, P4 ;  /* 0x0000000000ff7886 */ /* 0x000fe20002000000 */
[----:B------:R-:W-:Y:S01]  /*4df0*/  UMOV UR15, 0x10000000 ;  /* 0x10000000000f7882 */ /* 0x000fe20000000000 */
[----:B------:R-:W-:Y:S01]  /*4e00*/  UMOV UR11, UR35 ;  /* 0x00000023000b7c82 */ /* 0x000fe20008000000 */
[----:B------:R-:W-:Y:S01]  /*4e10*/  IMAD.U32 R9, RZ, RZ, UR6 ;  /* 0x00000006ff097e24 */ /* 0x000fe2000f8e00ff */
[----:B------:R-:W-:Y:S01]  /*4e20*/  UMOV UR12, UR44 ;  /* 0x0000002c000c7c82 */ /* 0x000fe20008000000 */
[----:B------:R-:W-:Y:S01]  /*4e30*/  IMAD.U32 R8, RZ, RZ, UR7 ;  /* 0x00000007ff087e24 */ /* 0x000fe2000f8e00ff */
[----:B------:R-:W-:Y:S02]  /*4e40*/  UPRMT UR6, UR45, 0x654, UR9 ;  /* 0x000006542d067896 */ /* 0x000fe40008000009 */
[----:B------:R-:W-:Y:S02]  /*4e50*/  @!P4 R2UR UR17, R9 ;  /* 0x000000000911c2ca */ /* 0x000fe400000e0000 */
[----:B------:R-:W-:Y:S02]  /*4e60*/  @!P4 R2UR UR16, R8 ;  /* 0x000000000810c2ca */ /* 0x000fe400000e0000 */
[----:B------:R-:W3:Y:S11]  /*4e70*/  LDC.64 R8, c[0x0][0xf10] ;  /* 0x0003c400ff087b82 */ /* 0x000ef60000000a00 */
[----:B------:R4:W-:Y:S01]  /*4e80*/  @!UP0 UTMALDG.3D [UR8], [UR16], desc[UR14] ;  /* 0x00000e08100085b4 */ /* 0x0009e20008011000 */
[----:B------:R5:W-:Y:S01]  /*4e90*/  @!P4 SYNCS.ARRIVE.TRANS64.RED.A0TR RZ, [UR4+0x60], R0 ;  /* 0x00006000ffffc9a7 */ /* 0x000be20008300404 */
[C---:B---3--:R-:W-:Y:S01]  /*4ea0*/  @!P1 IMAD.HI.U32 R8, R11.reuse, R8, RZ ;  /* 0x000000080b089227 */ /* 0x048fe200078e00ff */
[----:B--2---:R-:W-:Y:S02]  /*4eb0*/  @!P1 ISETP.NE.AND P0, PT, R12, 0x1, PT ;  /* 0x000000010c00980c */ /* 0x004fe40003f05270 */
[----:B-1----:R-:W-:Y:S01]  /*4ec0*/  @!P1 ISETP.NE.AND P2, PT, R2, 0x1, PT ;  /* 0x000000010200980c */ /* 0x002fe20003f45270 */
[----:B------:R-:W-:Y:S01]  /*4ed0*/  SYNCS.ARRIVE.TRANS64.RED.A1T0 RZ, [UR6], RZ ;  /* 0x000000ffffff79a7 */ /* 0x000fe20008100406 */
[C---:B------:R-:W-:Y:S01]  /*4ee0*/  @!P1 IMAD.HI.U32 R13, R10.reuse, R13, RZ ;  /* 0x0000000d0a0d9227 */ /* 0x040fe200078e00ff */
[----:B------:R-:W-:Y:S04]  /*4ef0*/  @!P1 SHF.R.U32.HI R8, RZ, R9, R8 ;  /* 0x00000009ff089219 */ /* 0x000fe80000011608 */
[----:B------:R-:W-:Y:S01]  /*4f00*/  @!P1 SEL R8, R11, R8, !P2 ;  /* 0x000000080b089207 */ /* 0x000fe20005000000 */
[----:B------:R-:W1:Y:S01]  /*4f10*/  SYNCS.PHASECHK.TRANS64.TRYWAIT P5, [UR4+0x88], R28 ;  /* 0x0000881cff0075a7 */ /* 0x000e6200080a1104 */
[----:B-----5:R-:W2:Y:S02]  /*4f20*/  @!P1 LDC R0, c[0x0][0xf20] ;  /* 0x0003c800ff009b82 */ /* 0x020ea40000000800 */
[----:B--2---:R-:W-:Y:S04]  /*4f30*/  @!P1 SHF.R.U32.HI R0, RZ, R0, R13 ;  /* 0x00000000ff009219 */ /* 0x004fe8000001160d */
[----:B------:R-:W-:Y:S05]  /*4f40*/  @!P1 SEL R9, R10, R0, !P0 ;  /* 0x000000000a099207 */ /* 0x000fea0004000000 */
[----:B------:R-:W-:Y:S02]  /*4f50*/  @!P1 IMAD.IADD R0, R9, 0x1, -R8 ;  /* 0x0000000109009824 */ /* 0x000fe400078e0a08 */
[----:B------:R-:W-:Y:S02]  /*4f60*/  @!P1 IMAD.IADD R8, R8, 0x1, -R9 ;  /* 0x0000000108089824 */ /* 0x000fe400078e0a09 */
[----:B------:R-:W-:Y:S02]  /*4f70*/  @!P1 IMAD R11, R0, R2, R11 ;  /* 0x00000002000b9224 */ /* 0x000fe400078e020b */
[----:B------:R-:W-:Y:S01]  /*4f80*/  @!P1 IMAD R10, R8, R12, R10 ;  /* 0x0000000c080a9224 */ /* 0x000fe200078e020a */
[----:B-1--4-:R-:W-:Y:S06]  /*4f90*/  @!P5 BRA `(.L_x_87) ;  /* 0x0000004c0074d947 */ /* 0x012fec0003800000 */
.L_x_175:
[----:B------:R-:W-:Y:S01]  /*4fa0*/  @!P4 IADD3 R2, P0, PT, R34, 0x980, RZ ;  /* 0x000009802202c810 */ /* 0x000fe20007f1e0ff */
[----:B------:R-:W-:Y:S01]  /*4fb0*/  VOTEU.ALL UP0, P4 ;  /* 0x0000000000ff7886 */ /* 0x000fe20002000000 */
[----:B------:R-:W-:Y:S01]  /*4fc0*/  UMOV UR12, 0x0 ;  /* 0x00000000000c7882 */ /* 0x000fe20000000000 */
[----:B------:R-:W-:Y:S01]  /*4fd0*/  UMOV UR13, 0x10000000 ;  /* 0x10000000000d7882 */ /* 0x000fe20000000000 */
[----:B------:R-:W-:Y:S01]  /*4fe0*/  @!P4 R2UR UR7, R2 ;  /* 0x000000000207c2ca */ /* 0x000fe200000e0000 */
[----:B-1----:R-:W-:Y:S01]  /*4ff0*/  @!P4 IMAD.X R0, RZ, RZ, R35, P0 ;  /* 0x000000ffff00c224 */ /* 0x002fe200000e0623 */
[----:B------:R-:W-:Y:S01]  /*5000*/  @!UP0 UIADD3 UR18, UPT, UPT, UR34, 0x60, URZ ;  /* 0x0000006022128890 */ /* 0x000fe2000fffe0ff */
[----:B------:R-:W-:Y:S01]  /*5010*/  IMAD.IADD R2, R10, 0x1, R86 ;  /* 0x000000010a027824 */ /* 0x000fe200078e0256 */
[----:B------:R-:W-:Y:S01]  /*5020*/  @!UP0 UIADD3 UR16, UPT, UPT, UR4, 0x6200, URZ ;  /* 0x0000620004108890 */ /* 0x000fe2000fffe0ff */
[----:B------:R-:W-:Y:S01]  /*5030*/  ISETP.NE.AND P0, PT, R31, 0x2, PT ;  /* 0x000000021f00780c */ /* 0x000fe20003f05270 */
[----:B------:R-:W-:Y:S01]  /*5040*/  @!UP0 UIADD3 UR17, UPT, UPT, UR4, 0x68, URZ ;  /* 0x0000006804118890 */ /* 0x000fe2000fffe0ff */
[----:B------:R-:W-:Y:S01]  /*5050*/  @!P4 R2UR UR6, R0 ;  /* 0x000000000006c2ca */ /* 0x000fe200000e0000 */
[----:B------:R-:W-:Y:S01]  /*5060*/  VOTEU.ALL UP0, P4 ;  /* 0x0000000000ff7886 */ /* 0x000fe20002000000 */
[----:B------:R-:W-:Y:S01]  /*5070*/  UMOV UR19, UR35 ;  /* 0x0000002300137c82 */ /* 0x000fe20008000000 */
[----:B------:R-:W-:Y:S01]  /*5080*/  UMOV UR20, UR44 ;  /* 0x0000002c00147c82 */ /* 0x000fe20008000000 */
[----:B------:R-:W-:Y:S01]  /*5090*/  IMAD.IADD R0, R11, 0x1, R87 ;  /* 0x000000010b007824 */ /* 0x000fe200078e0257 */
[----:B------:R-:W-:Y:S01]  /*50a0*/  R2UR UR11, R2 ;  /* 0x00000000020b72ca */ /* 0x000fe200000e0000 */
[----:B------:R-:W-:Y:S01]  /*50b0*/  IMAD.U32 R8, RZ, RZ, UR7 ;  /* 0x00000007ff087e24 */ /* 0x000fe2000f8e00ff */
[----:B------:R-:W-:Y:S02]  /*50c0*/  @P3 R2UR UR44, R29 ;  /* 0x000000001d2c32ca */ /* 0x000fe400000e0000 */
[----:B------:R-:W-:Y:S02]  /*50d0*/  R2UR UR27, R0 ;  /* 0x00000000001b72ca */ /* 0x000fe400000e0000 */
[----:B------:R-:W-:Y:S02]  /*50e0*/  SEL R0, RZ, 0x1, P0 ;  /* 0x00000001ff007807 */ /* 0x000fe40000000000 */
[----:B------:R-:W-:Y:S01]  /*50f0*/  IMAD.U32 R9, RZ, RZ, UR6 ;  /* 0x00000006ff097e24 */ /* 0x000fe2000f8e00ff */
[----:B------:R-:W-:Y:S02]  /*5100*/  @!P4 R2UR UR6, R8 ;  /* 0x000000000806c2ca */ /* 0x000fe400000e0000 */
[----:B------:R-:W-:Y:S02]  /*5110*/  LOP3.LUT R30, R30, R0, RZ, 0x3c, !PT ;  /* 0x000000001e1e7212 */ /* 0x000fe400078e3cff */
[----:B------:R-:W-:Y:S02]  /*5120*/  @!P4 R2UR UR7, R9 ;  /* 0x000000000907c2ca */ /* 0x000fe400000e0000 */
[----:B------:R-:W-:Y:S02]  /*5130*/  LOP3.LUT R32, R32, 0x1, RZ, 0x3c, !PT ;  /* 0x0000000120207812 */ /* 0x000fe400078e3cff */
[----:B------:R-:W-:Y:S09]  /*5140*/  SEL R31, R31, RZ, P0 ;  /* 0x000000ff1f1f7207 */ /* 0x000ff20000000000 */
[----:B------:R2:W-:Y:S01]  /*5150*/  @!UP0 UTMALDG.3D [UR16], [UR6], desc[UR12] ;  /* 0x00000c10060085b4 */ /* 0x0005e20008011000 */
[----:B------:R2:W-:Y:S01]  /*5160*/  @!P4 SYNCS.ARRIVE.TRANS64.RED.A0TR RZ, [UR4+0x68], R27 ;  /* 0x0000681bffffc9a7 */ /* 0x0005e20008300404 */
[----:B------:R-:W-:Y:S01]  /*5170*/  UPLOP3.LUT UP0, UPT, UPT, UPT, UPT, 0x80, 0x8 ;  /* 0x000000000008789c */ /* 0x000fe20003f0f070 */
[----:B------:R-:W-:Y:S01]  /*5180*/  SYNCS.ARRIVE.TRANS64.RED.A1T0 RZ, [UR5], RZ ;  /* 0x000000ffffff79a7 */ /* 0x000fe20008100405 */
[----:B------:R-:W-:Y:S09]  /*5190*/  @P3 BRA `(.L_x_88) ;  /* 0xfffffff0009c3947 */ /* 0x000ff2000383ffff */
[----:B------:R-:W-:-:S04]  /*51a0*/  SHF.L.U32 R2, R32, 0x1f, RZ ;  /* 0x0000001f20027819 */ /* 0x000fc800000006ff */
[----:B------:R-:W1:Y:S02]  /*51b0*/  SYNCS.PHASECHK.TRANS64.TRYWAIT P0, [UR4+0x70], R2 ;  /* 0x00007002ff0075a7 */ /* 0x000e640008001104 */
[----:B-1----:R-:W-:Y:S05]  /*51c0*/  @!P0 BRA `(.L_x_89) ;  /* 0x0000004c00008947 */ /* 0x002fea0003800000 */
.L_x_177:
[----:B------:R-:W3:Y:S02]  /*51d0*/  SYNCS.PHASECHK.TRANS64.TRYWAIT P0, [UR4+0x78], R2 ;  /* 0x00007802ff0075a7 */ /* 0x000ee40008001104 */
[----:B---3--:R-:W-:Y:S05]  /*51e0*/  @!P0 BRA `(.L_x_90) ;  /* 0x0000004c00108947 */ /* 0x008fea0003800000 */
.L_x_179:
[----:B------:R-:W3:Y:S02]  /*51f0*/  SYNCS.PHASECHK.TRANS64.TRYWAIT P0, [UR4+0x80], R2 ;  /* 0x00008002ff0075a7 */ /* 0x000ee40008001104 */
[----:B---3--:R-:W-:Y:S05]  /*5200*/  @!P0 BRA `(.L_x_91) ;  /* 0x0000004c00208947 */ /* 0x008fea0003800000 */
.L_x_181:
[----:B-1----:R-:W-:-:S07]  /*5210*/  MOV R0, UR4 ;  /* 0x0000000400007c02 */ /* 0x002fce0008000f00 */
.L_x_92:
[----:B-1----:R-:W-:-:S04]  /*5220*/  SHF.L.U32 R2, R32, 0x1f, RZ ;  /* 0x0000001f20027819 */ /* 0x002fc800000006ff */
[----:B------:R1:W3:Y:S03]  /*5230*/  SYNCS.PHASECHK.TRANS64.TRYWAIT P0, [R0+URZ+0x88], R2 ;  /* 0x00008802000075a7 */ /* 0x0002e600080011ff */
[----:B---3--:R-:W-:Y:S05]  /*5240*/  @!P0 NANOSLEEP.SYNCS 0x989680 ;  /* 0x009896800000895d */ /* 0x008fea0003900000 */
[----:B------:R-:W3:Y:S02]  /*5250*/  @!P0 SYNCS.PHASECHK.TRANS64 P0, [R0+URZ+0x88], R2 ;  /* 0x00008802000085a7 */ /* 0x000ee400080010ff */
[----:B--23--:R-:W-:Y:S05]  /*5260*/  @P0 EXIT ;  /* 0x000000000000094d */ /* 0x00cfea0003800000 */
[----:B------:R-:W-:Y:S05]  /*5270*/  BRA `(.L_x_92) ;  /* 0xfffffffc00e87947 */ /* 0x000fea000383ffff */
.L_x_77:
[----:B------:R-:W-:-:S06]  /*5280*/  UISETP.GE.AND UP0, UPT, UR10, 0x4, UPT ;  /* 0x000000040a00788c */ /* 0x000fcc000bf06270 */
[----:B------:R-:W-:-:S13]  /*5290*/  PLOP3.LUT P0, PT, PT, PT, UP0, 0x80, 0x8 ;  /* 0x000000000008781c */ /* 0x000fda0003f0f008 */
[----:B------:R-:W-:Y:S05]  /*52a0*/  @!P0 EXIT ;  /* 0x000000000000894d */ /* 0x000fea0003800000 */
[----:B------:R-:W-:Y:S01]  /*52b0*/  BAR.SYNC.DEFER_BLOCKING 0x6, 0xa0 ;  /* 0x0182800000007b1d */ /* 0x000fe20000010000 */
[C---:B------:R-:W-:Y:S01]  /*52c0*/  IMAD.SHL.U32 R2, R101.reuse, 0x20, RZ ;  /* 0x0000002065027824 */ /* 0x040fe200078e00ff */
[C---:B------:R-:W-:Y:S01]  /*52d0*/  SHF.L.U32 R46, R101.reuse, 0x10, RZ ;  /* 0x00000010652e7819 */ /* 0x040fe200000006ff */
[C---:B------:R-:W-:Y:S01]  /*52e0*/  IMAD.SHL.U32 R100, R101.reuse, 0x4, RZ ;  /* 0x0000000465647824 */ /* 0x040fe200078e00ff */
[C---:B------:R-:W-:Y:S01]  /*52f0*/  LOP3.LUT R102, R101.reuse, 0x60, RZ, 0xc0, !PT ;  /* 0x0000006065667812 */ /* 0x040fe200078ec0ff */
[----:B------:R-:W-:Y:S01]  /*5300*/  HFMA2 R97, -RZ, RZ, 0, 5.9604644775390625e-08 ;  /* 0x00000001ff617431 */ /* 0x000fe200000001ff */
[----:B------:R-:W-:Y:S02]  /*5310*/  UMOV UR49, 0x400 ;  /* 0x0000040000317882 */ /* 0x000fe40000000000 */
[----:B------:R-:W1:Y:S01]  /*5320*/  LDC R91, c[0x0][0x370] ;  /* 0x0000dc00ff5b7b82 */ /* 0x000e620000000800 */
[----:B------:R-:W-:Y:S01]  /*5330*/  ULEA UR49, UR45, UR49, 0x18 ;  /* 0x000000312d317291 */ /* 0x000fe2000f8ec0ff */
[----:B------:R-:W-:Y:S01]  /*5340*/  LOP3.LUT R3, R2, 0xc0, RZ, 0xc0, !PT ;  /* 0x000000c002037812 */ /* 0x000fe200078ec0ff */
[----:B------:R-:W-:Y:S01]  /*5350*/  HFMA2 R95, -RZ, RZ, 0, 0 ;  /* 0x00000000ff5f7431 */ /* 0x000fe200000001ff */
[----:B------:R-:W-:Y:S01]  /*5360*/  LOP3.LUT R99, R101, 0x2, RZ, 0xc0, !PT ;  /* 0x0000000265637812 */ /* 0x000fe200078ec0ff */
[----:B------:R-:W-:Y:S01]  /*5370*/  UIADD3 UR4, UPT, UPT, UR49, 0x200, URZ ;  /* 0x0000020031047890 */ /* 0x000fe2000fffe0ff */
[----:B------:R-:W-:Y:S01]  /*5380*/  LOP3.LUT R100, R3, 0x18, R100, 0xf8, !PT ;  /* 0x0000001803647812 */ /* 0x000fe200078ef864 */
[----:B------:R-:W-:Y:S01]  /*5390*/  IMAD.MOV.U32 R45, RZ, RZ, RZ ;  /* 0x000000ffff2d7224 */ /* 0x000fe200078e00ff */
[----:B------:R-:W3:Y:S01]  /*53a0*/  LDC R42, c[0x0][0xf0c] ;  /* 0x0003c300ff2a7b82 */ /* 0x000ee20000000800 */
[----:B------:R-:W-:Y:S01]  /*53b0*/  LOP3.LUT R46, R46, 0x600000, RZ, 0xc0, !PT ;  /* 0x006000002e2e7812 */ /* 0x000fe200078ec0ff */
[----:B------:R-:W-:Y:S01]  /*53c0*/  IMAD.MOV.U32 R105, RZ, RZ, RZ ;  /* 0x000000ffff697224 */ /* 0x000fe200078e00ff */
[----:B------:R-:W-:Y:S01]  /*53d0*/  LOP3.LUT R100, R100, 0xf20, R2, 0xf8, !PT ;  /* 0x00000f2064647812 */ /* 0x000fe200078ef802 */
[----:B------:R-:W-:Y:S01]  /*53e0*/  IMAD.U32 R93, RZ, RZ, UR4 ;  /* 0x00000004ff5d7e24 */ /* 0x000fe2000f8e00ff */
[----:B------:R-:W-:Y:S01]  /*53f0*/  LOP3.LUT R101, R101, 0x4, RZ, 0xc0, !PT ;  /* 0x0000000465657812 */ /* 0x000fe200078ec0ff */
[----:B------:R-:W4:Y:S01]  /*5400*/  LDCU.64 UR52, c[0x0][0x348] ;  /* 0x00006900ff3477ac */ /* 0x000f220008000a00 */
[----:B------:R-:W-:Y:S01]  /*5410*/  MOV R96, RZ ;  /* 0x000000ff00607202 */ /* 0x000fe20000000f00 */
[----:B------:R-:W1:Y:S01]  /*5420*/  LDC R89, c[0x0][0xf20] ;  /* 0x0003c800ff597b82 */ /* 0x000e620000000800 */
[----:B------:R-:W2:Y:S01]  /*5430*/  LDS R0, [UR49+0x130] ;  /* 0x00013031ff007984 */ /* 0x000ea20008000800 */
[----:B------:R-:W-:Y:S01]  /*5440*/  IMAD R100, R100, 0x2, R93 ;  /* 0x0000000264647824 */ /* 0x000fe200078e025d */
[----:B------:R-:W1:Y:S03]  /*5450*/  LDCU.64 UR40, c[0x0][0xc88] ;  /* 0x00019100ff2877ac */ /* 0x000e660008000a00 */
[--C-:B------:R-:W-:Y:S01]  /*5460*/  IMAD R99, R99, -0x10, R100.reuse ;  /* 0xfffffff063637824 */ /* 0x100fe200078e0264 */
[----:B------:R-:W1:Y:S01]  /*5470*/  LDCU.64 UR42, c[0x0][0xc90] ;  /* 0x00019200ff2a77ac */ /* 0x000e620008000a00 */
[----:B------:R-:W1:Y:S01]  /*5480*/  LDC R41, c[0x0][0xf30] ;  /* 0x0003cc00ff297b82 */ /* 0x000e620000000800 */
[----:B------:R-:W-:Y:S01]  /*5490*/  IMAD R98, R101, -0x10, R100 ;  /* 0xfffffff065627824 */ /* 0x000fe200078e0264 */
[----:B------:R-:W-:Y:S01]  /*54a0*/  UMOV UR50, URZ ;  /* 0x000000ff00327c82 */ /* 0x000fe20008000000 */
[----:B------:R-:W-:-:S05]  /*54b0*/  UMOV UR51, URZ ;  /* 0x000000ff00337c82 */ /* 0x000fca0008000000 */
[----:B------:R-:W1:Y:S08]  /*54c0*/  LDC.64 R84, c[0x0][0xf10] ;  /* 0x0003c400ff547b82 */ /* 0x000e700000000a00 */
[----:B------:R-:W1:Y:S08]  /*54d0*/  LDC.64 R38, c[0x0][0xf18] ;  /* 0x0003c600ff267b82 */ /* 0x000e700000000a00 */
[----:B------:R-:W1:Y:S08]  /*54e0*/  LDC.64 R36, c[0x0][0xf28] ;  /* 0x0003ca00ff247b82 */ /* 0x000e700000000a00 */
[----:B------:R-:W1:Y:S01]  /*54f0*/  LDC.64 R82, c[0x0][0xcb0] ;  /* 0x00032c00ff527b82 */ /* 0x000e620000000a00 */
[----:B--2---:R-:W-:-:S07]  /*5500*/  IMAD.IADD R46, R0, 0x1, R46 ;  /* 0x00000001002e7824 */ /* 0x004fce00078e022e */
[----:B------:R-:W2:Y:S08]  /*5510*/  LDC.64 R80, c[0x0][0xca8] ;  /* 0x00032a00ff507b82 */ /* 0x000eb00000000a00 */
[----:B---34-:R-:W1:Y:S02]  /*5520*/  LDC R90, c[0x0][0x374] ;  /* 0x0000dd00ff5a7b82 */ /* 0x018e640000000800 */
.L_x_136:
[----:B------:R-:W-:Y:S02]  /*5530*/  LEA R0, R105, UR49, 0x3 ;  /* 0x0000003169007c11 */ /* 0x000fe4000f8e18ff */
[----:B------:R-:W-:Y:S02]  /*5540*/  SHF.L.U32 R2, R95, 0x1f, RZ ;  /* 0x0000001f5f027819 */ /* 0x000fe400000006ff */
[----:B-1----:R-:W-:Y:S02]  /*5550*/  LEA R16, R105, UR49, 0x4 ;  /* 0x0000003169107c11 */ /* 0x002fe4000f8e20ff */
[----:B---3--:R-:W3:Y:S02]  /*5560*/  SYNCS.PHASECHK.TRANS64.TRYWAIT P0, [R0+URZ+0xa0], R2 ;  /* 0x0000a002000075a7 */ /* 0x008ee400080011ff */
[----:B---3--:R-:W-:Y:S05]  /*5570*/  @!P0 BRA `(.L_x_93) ;  /* 0x00000048005c8947 */ /* 0x008fea0003800000 */
.L_x_182:
[----:B------:R-:W4:Y:S01]  /*5580*/  LDC.64 R10, c[0x0][0xf10] ;  /* 0x0003c400ff0a7b82 */ /* 0x000f220000000a00 */
[----:B------:R-:W2:Y:S01]  /*5590*/  LDS.128 R16, [R16+0x110] ;  /* 0x0001100010107984 */ /* 0x000ea20000000c00 */
[----:B-1----:R-:W-:Y:S01]  /*55a0*/  ISETP.NE.AND P1, PT, R41, 0x1, PT ;  /* 0x000000012900780c */ /* 0x002fe20003f25270 */
[----:B---3--:R-:W-:Y:S01]  /*55b0*/  VIADD R0, R0, 0xb0 ;  /* 0x000000b000007836 */ /* 0x008fe20000000000 */
[----:B------:R-:W-:Y:S04]  /*55c0*/  ISETP.GE.AND P0, PT, R40, 0x1, PT ;  /* 0x000000012800780c */ /* 0x000fe80003f06270 */
[----:B------:R-:W1:Y:S01]  /*55d0*/  LDC.64 R8, c[0x0][0xf18] ;  /* 0x0003c600ff087b82 */ /* 0x000e620000000a00 */
[----:B------:R-:W-:Y:S01]  /*55e0*/  PRMT R0, RZ, 0x654, R0 ;  /* 0x00000654ff007816 */ /* 0x000fe20000000000 */
[----:B------:R-:W-:Y:S01]  /*55f0*/  @!PT LDS RZ, [RZ] ;  /* 0x00000000fffff984 */ /* 0x000fe20000000800 */
[----:B------:R-:W-:Y:S01]  /*5600*/  @!PT LDS RZ, [RZ] ;  /* 0x00000000fffff984 */ /* 0x000fe20000000800 */
[----:B------:R-:W-:Y:S01]  /*5610*/  @!PT LDS RZ, [RZ] ;  /* 0x00000000fffff984 */ /* 0x000fe20000000800 */
[----:B------:R-:W-:Y:S01]  /*5620*/  @!PT LDS RZ, [RZ] ;  /* 0x00000000fffff984 */ /* 0x000fe20000000800 */
[----:B------:R3:W-:Y:S06]  /*5630*/  MEMBAR.ALL.CTA ;  /* 0x0000000000007992 */ /* 0x0007ec0000008000 */
[----:B---3--:R-:W3:Y:S01]  /*5640*/  FENCE.VIEW.ASYNC.S ;  /* 0x00000000000073c6 */ /* 0x008ee20000000000 */
[----:B------:R-:W1:Y:S08]  /*5650*/  @!P1 LDC R12, c[0x0][0xf20] ;  /* 0x0003c800ff0c9b82 */ /* 0x000e700000000800 */
[----:B------:R-:W1:Y:S01]  /*5660*/  @!P1 LDC R7, c[0x0][0xf0c] ;  /* 0x0003c300ff079b82 */ /* 0x000e620000000800 */
[----:B---3--:R3:W-:Y:S01]  /*5670*/  SYNCS.ARRIVE.TRANS64.RED.A1T0 RZ, [R0+URZ], RZ ;  /* 0x000000ff00ff79a7 */ /* 0x0087e200081004ff */
[----:B--2---:R-:W-:Y:S04]  /*5680*/  LOP3.LUT P4, RZ, R18, 0x1, RZ, 0xc0, !PT ;  /* 0x0000000112ff7812 */ /* 0x004fe8000788c0ff */
[----:B------:R-:W-:Y:S09]  /*5690*/  P2R R103, PR, RZ, 0x10 ;  /* 0x00000010ff677803 */ /* 0x000ff20000000000 */
[----:B------:R-:W-:Y:S02]  /*56a0*/  @P4 MOV R44, R16 ;  /* 0x00000010002c4202 */ /* 0x000fe40000000f00 */
[----:B------:R-:W-:Y:S01]  /*56b0*/  @P4 LOP3.LUT R43, R17, 0xffff, RZ, 0xc0, !PT ;  /* 0x0000ffff112b4812 */ /* 0x000fe200078ec0ff */
[----:B---34-:R-:W-:Y:S06]  /*56c0*/  @!P0 BRA `(.L_x_94) ;  /* 0x0000000000a48947 */ /* 0x018fec0003800000 */
[----:B------:R-:W-:Y:S01]  /*56d0*/  IMAD.HI.U32 R0, R90, R39, RZ ;  /* 0x000000275a007227 */ /* 0x000fe200078e00ff */
[----:B------:R-:W-:Y:S02]  /*56e0*/  ISETP.NE.AND P0, PT, R38, 0x1, PT ;  /* 0x000000012600780c */ /* 0x000fe40003f05270 */
[----:B------:R-:W-:Y:S01]  /*56f0*/  ISETP.NE.AND P2, PT, R40, 0x1, PT ;  /* 0x000000012800780c */ /* 0x000fe20003f45270 */
[----:B------:R-:W-:Y:S01]  /*5700*/  IMAD.HI.U32 R4, R91, R84, RZ ;  /* 0x000000545b047227 */ /* 0x000fe200078e00ff */
[----:B------:R-:W-:Y:S02]  /*5710*/  SHF.R.U32.HI R0, RZ, R89, R0 ;  /* 0x00000059ff007219 */ /* 0x000fe40000011600 */
[----:B------:R-:W-:Y:S01]  /*5720*/  ISETP.NE.AND P3, PT, R42, 0x1, PT ;  /* 0x000000012a00780c */ /* 0x000fe20003f65270 */
[----:B------:R-:W-:Y:S01]  /*5730*/  IMAD.HI.U32 R6, R43, R39, RZ ;  /* 0x000000272b067227 */ /* 0x000fe200078e00ff */
[-C--:B------:R-:W-:Y:S02]  /*5740*/  SHF.R.U32.HI R4, RZ, R85.reuse, R4 ;  /* 0x00000055ff047219 */ /* 0x080fe40000011604 */
[----:B------:R-:W-:Y:S01]  /*5750*/  SEL R0, R90, R0, !P0 ;  /* 0x000000005a007207 */ /* 0x000fe20004000000 */
[----:B------:R-:W-:Y:S01]  /*5760*/  IMAD.HI.U32 R5, R44, R84, RZ ;  /* 0x000000542c057227 */ /* 0x000fe200078e00ff */
[----:B------:R-:W-:Y:S03]  /*5770*/  SEL R4, R91, R4, !P3 ;  /* 0x000000045b047207 */ /* 0x000fe60005800000 */
[-C--:B------:R-:W-:Y:S01]  /*5780*/  IMAD.HI.U32 R3, R0, R36.reuse, RZ ;  /* 0x0000002400037227 */ /* 0x080fe200078e00ff */
[----:B------:R-:W-:Y:S03]  /*5790*/  SHF.R.U32.HI R5, RZ, R85, R5 ;  /* 0x00000055ff057219 */ /* 0x000fe60000011605 */
[----:B------:R-:W-:Y:S01]  /*57a0*/  IMAD.HI.U32 R2, R4, R36, RZ ;  /* 0x0000002404027227 */ /* 0x000fe200078e00ff */
[----:B------:R-:W-:Y:S02]  /*57b0*/  @P2 SHF.R.U32.HI R0, RZ, R37, R3 ;  /* 0x00000025ff002219 */ /* 0x000fe40000011603 */
[----:B------:R-:W-:Y:S02]  /*57c0*/  SHF.R.U32.HI R3, RZ, R89, R6 ;  /* 0x00000059ff037219 */ /* 0x000fe40000011606 */
[----:B------:R-:W-:Y:S01]  /*57d0*/  @P2 SHF.R.U32.HI R4, RZ, R37, R2 ;  /* 0x00000025ff042219 */ /* 0x000fe20000011602 */
[----:B------:R-:W-:Y:S01]  /*57e0*/  IMAD R0, R40, R0, RZ ;  /* 0x0000000028007224 */ /* 0x000fe200078e02ff */
[----:B------:R-:W-:Y:S02]  /*57f0*/  SEL R3, R43, R3, !P0 ;  /* 0x000000032b037207 */ /* 0x000fe40004000000 */
[----:B------:R-:W-:Y:S01]  /*5800*/  SEL R2, R44, R5, !P3 ;  /* 0x000000052c027207 */ /* 0x000fe20005800000 */
[----:B------:R-:W-:Y:S01]  /*5810*/  IMAD R5, R40, R4, RZ ;  /* 0x0000000428057224 */ /* 0x000fe200078e02ff */
[C---:B------:R-:W-:Y:S01]  /*5820*/  ISETP.GE.AND P0, PT, R3.reuse, R0, PT ;  /* 0x000000000300720c */ /* 0x040fe20003f06270 */
[C---:B------:R-:W-:Y:S03]  /*5830*/  IMAD.HI.U32 R0, R3.reuse, R36, RZ ;  /* 0x0000002403007227 */ /* 0x040fe600078e00ff */
[C---:B------:R-:W-:Y:S02]  /*5840*/  ISETP.GE.OR P0, PT, R2.reuse, R5, P0 ;  /* 0x000000050200720c */ /* 0x040fe40000706670 */
[----:B------:R-:W-:Y:S04]  /*5850*/  SHF.R.U32.HI R0, RZ, R37, R0 ;  /* 0x00000025ff007219 */ /* 0x000fe80000011600 */
[C---:B------:R-:W-:Y:S05]  /*5860*/  SEL R6, R3.reuse, R0, !P2 ;  /* 0x0000000003067207 */ /* 0x040fea0005000000 */
        /* <DEDUP_REMOVED lines=14> */
[----:B------:R-:W-:Y:S07]  /*5950*/  IMAD R43, R3, R38, R43 ;  /* 0x00000026032b7224 */ /* 0x000fee00078e022b */
.L_x_94:
[----:B-1----:R-:W-:Y:S01]  /*5960*/  @!P1 IMAD.HI.U32 R2, R43, R9, RZ ;  /* 0x000000092b029227 */ /* 0x002fe200078e00ff */
[----:B------:R-:W-:Y:S01]  /*5970*/  @!P1 ISETP.NE.AND P0, PT, R8, 0x1, PT ;  /* 0x000000010800980c */ /* 0x000fe20003f05270 */
[----:B------:R-:W-:Y:S01]  /*5980*/  USHF.L.U32 UR38, UR27, 0x7, URZ ;  /* 0x000000071b267899 */ /* 0x000fe200080006ff */
[----:B------:R-:W-:Y:S01]  /*5990*/  @!P1 ISETP.NE.AND P2, PT, R7, 0x1, PT ;  /* 0x000000010700980c */ /* 0x000fe20003f45270 */
[C---:B------:R-:W-:Y:S01]  /*59a0*/  @!P1 IMAD.HI.U32 R0, R44.reuse, R10, RZ ;  /* 0x0000000a2c009227 */ /* 0x040fe200078e00ff */
[----:B------:R-:W-:Y:S01]  /*59b0*/  @!P1 SHF.R.U32.HI R2, RZ, R12, R2 ;  /* 0x0000000cff029219 */ /* 0x000fe20000011602 */
[----:B------:R-:W-:Y:S01]  /*59c0*/  USHF.L.U32 UR37, UR11, 0x7, URZ ;  /* 0x000000070b257899 */ /* 0x000fe200080006ff */
[----:B------:R-:W-:Y:S01]  /*59d0*/  @P4 SHF.R.U32.HI R94, RZ, 0x10, R17 ;  /* 0x00000010ff5e4819 */ /* 0x000fe20000011611 */
[----:B------:R-:W-:Y:S01]  /*59e0*/  VIADD R105, R105, 0x1 ;  /* 0x0000000169697836 */ /* 0x000fe20000000000 */
[----:B------:R-:W-:Y:S01]  /*59f0*/  @!P1 SEL R2, R43, R2, !P0 ;  /* 0x000000022b029207 */ /* 0x000fe20004000000 */
[----:B------:R-:W-:Y:S01]  /*5a00*/  BSSY.RECONVERGENT B6, `(.L_x_95) ;  /* 0x0000028000067945 */ /* 0x000fe20003800200 */
[----:B------:R-:W-:Y:S02]  /*5a10*/  @!P1 SHF.R.U32.HI R0, RZ, R11, R0 ;  /* 0x0000000bff009219 */ /* 0x000fe40000011600 */
[----:B------:R-:W-:Y:S02]  /*5a20*/  LOP3.LUT P0, RZ, R93, 0x1b0, RZ, 0xc0, !PT ;  /* 0x000001b05dff7812 */ /* 0x000fe4000780c0ff */
[----:B------:R-:W-:Y:S05]  /*5a30*/  @!P1 SEL R3, R44, R0, !P2 ;  /* 0x000000002c039207 */ /* 0x000fea0005000000 */
[----:B------:R-:W-:Y:S02]  /*5a40*/  @!P1 IMAD.IADD R0, R2, 0x1, -R3 ;  /* 0x0000000102009824 */ /* 0x000fe400078e0a03 */
[----:B------:R-:W-:Y:S02]  /*5a50*/  @!P1 IMAD.IADD R2, R3, 0x1, -R2 ;  /* 0x0000000103029824 */ /* 0x000fe400078e0a02 */
[----:B------:R-:W-:Y:S02]  /*5a60*/  @!P1 IMAD R44, R0, R7, R44 ;  /* 0x00000007002c9224 */ /* 0x000fe400078e022c */
[----:B------:R-:W-:Y:S01]  /*5a70*/  @!P1 IMAD R43, R2, R8, R43 ;  /* 0x00000008022b9224 */ /* 0x000fe200078e022b */
[----:B------:R-:W-:Y:S06]  /*5a80*/  @!P0 BRA `(.L_x_96) ;  /* 0x00000000007c8947 */ /* 0x000fec0003800000 */
[----:B------:R-:W1:Y:S01]  /*5a90*/  LDCU.64 UR8, c[0x4][0x80] ;  /* 0x01001000ff0877ac */ /* 0x000e620008000a00 */
[----:B------:R-:W-:Y:S01]  /*5aa0*/  MOV R2, 0x0 ;  /* 0x0000000000027802 */ /* 0x000fe20000000f00 */
[----:B------:R-:W-:Y:S02]  /*5ab0*/  HFMA2 R12, -RZ, RZ, 0, 5.9604644775390625e-08 ;  /* 0x00000001ff0c7431 */ /* 0x000fe400000001ff */
[----:B------:R-:W-:Y:S01]  /*5ac0*/  IMAD.MOV.U32 R8, RZ, RZ, 0x70 ;  /* 0x00000070ff087424 */ /* 0x000fe200078e00ff */
[----:B------:R2:W3:Y:S01]  /*5ad0*/  LDC.64 R14, c[0x4][R2] ;  /* 0x01000000020e7b82 */ /* 0x0004e20000000a00 */
[----:B------:R-:W4:Y:S01]  /*5ae0*/  LDCU.64 UR6, c[0x4][0x88] ;  /* 0x01001100ff0677ac */ /* 0x000f220008000a00 */
[----:B------:R-:W-:Y:S01]  /*5af0*/  IMAD.MOV.U32 R13, RZ, RZ, RZ ;  /* 0x000000ffff0d7224 */ /* 0x000fe200078e00ff */
[----:B------:R-:W2:Y:S01]  /*5b00*/  LDCU.64 UR4, c[0x4][0x8] ;  /* 0x01000100ff0477ac */ /* 0x000ea20008000a00 */
[----:B-1----:R-:W-:Y:S01]  /*5b10*/  MOV R5, UR9 ;  /* 0x0000000900057c02 */ /* 0x002fe20008000f00 */
[----:B------:R-:W-:Y:S01]  /*5b20*/  IMAD.U32 R4, RZ, RZ, UR8 ;  /* 0x00000008ff047e24 */ /* 0x000fe2000f8e00ff */
[----:B----4-:R-:W-:Y:S01]  /*5b30*/  MOV R7, UR7 ;  /* 0x0000000700077c02 */ /* 0x010fe20008000f00 */
[----:B------:R-:W-:Y:S01]  /*5b40*/  IMAD.U32 R6, RZ, RZ, UR6 ;  /* 0x00000006ff067e24 */ /* 0x000fe2000f8e00ff */
[----:B--2---:R-:W-:Y:S01]  /*5b50*/  MOV R11, UR5 ;  /* 0x00000005000b7c02 */ /* 0x004fe20008000f00 */
[----:B------:R-:W-:Y:S02]  /*5b60*/  IMAD.U32 R10, RZ, RZ, UR4 ;  /* 0x00000004ff0a7e24 */ /* 0x000fe4000f8e00ff */
[----:B------:R-:W-:Y:S07]  /*5b70*/  LEPC R20, `(.L_x_97) ;  /* 0x000000001014794e */ /* 0x000fee0000000000 */
[----:B---3-5:R-:W-:Y:S05]  /*5b80*/  CALL.ABS.NOINC R14 ;  /* 0x000000000e007343 */ /* 0x028fea0003c00000 */
.L_x_97:
[----:B------:R-:W1:Y:S01]  /*5b90*/  LDCU.64 UR8, c[0x4][0x80] ;  /* 0x01001000ff0877ac */ /* 0x000e620008000a00 */
[----:B------:R-:W2:Y:S01]  /*5ba0*/  LDC.64 R2, c[0x4][R2] ;  /* 0x0100000002027b82 */ /* 0x000ea20000000a00 */
[----:B------:R-:W-:Y:S02]  /*5bb0*/  HFMA2 R12, -RZ, RZ, 0, 5.9604644775390625e-08 ;  /* 0x00000001ff0c7431 */ /* 0x000fe400000001ff */
[----:B------:R-:W-:Y:S02]  /*5bc0*/  IMAD.MOV.U32 R8, RZ, RZ, 0x70 ;  /* 0x00000070ff087424 */ /* 0x000fe400078e00ff */
[----:B------:R-:W-:Y:S01]  /*5bd0*/  IMAD.MOV.U32 R13, RZ, RZ, RZ ;  /* 0x000000ffff0d7224 */ /* 0x000fe200078e00ff */
[----:B------:R-:W3:Y:S01]  /*5be0*/  LDCU.64 UR6, c[0x4][0x88] ;  /* 0x01001100ff0677ac */ /* 0x000ee20008000a00 */
[----:B------:R-:W4:Y:S01]  /*5bf0*/  LDCU.64 UR4, c[0x4][0x8] ;  /* 0x01000100ff0477ac */ /* 0x000f220008000a00 */
[----:B-1----:R-:W-:Y:S02]  /*5c00*/  MOV R4, UR8 ;  /* 0x0000000800047c02 */ /* 0x002fe40008000f00 */
[----:B------:R-:W-:Y:S02]  /*5c10*/  MOV R5, UR9 ;  /* 0x0000000900057c02 */ /* 0x000fe40008000f00 */
[----:B---3--:R-:W-:Y:S01]  /*5c20*/  MOV R7, UR7 ;  /* 0x0000000700077c02 */ /* 0x008fe20008000f00 */
[----:B------:R-:W-:Y:S01]  /*5c30*/  IMAD.U32 R6, RZ, RZ, UR6 ;  /* 0x00000006ff067e24 */ /* 0x000fe2000f8e00ff */
[----:B----4-:R-:W-:Y:S01]  /*5c40*/  MOV R11, UR5 ;  /* 0x00000005000b7c02 */ /* 0x010fe20008000f00 */
[----:B------:R-:W-:Y:S02]  /*5c50*/  IMAD.U32 R10, RZ, RZ, UR4 ;  /* 0x00000004ff0a7e24 */ /* 0x000fe4000f8e00ff */
[----:B------:R-:W-:Y:S07]  /*5c60*/  LEPC R20, `(.L_x_96) ;  /* 0x000000001014794e */ /* 0x000fee0000000000 */
[----:B--2---:R-:W-:Y:S05]  /*5c70*/  CALL.ABS.NOINC R2 ;  /* 0x0000000002007343 */ /* 0x004fea0003c00000 */
.L_x_96:
[----:B------:R-:W-:Y:S05]  /*5c80*/  BSYNC.RECONVERGENT B6 ;  /* 0x0000000000067941 */ /* 0x000fea0003800200 */
.L_x_95:
[----:B------:R-:W-:Y:S01]  /*5c90*/  ISETP.NE.U32.AND P4, PT, R82, RZ, PT ;  /* 0x000000ff5200720c */ /* 0x000fe20003f85070 */
[----:B------:R-:W-:Y:S01]  /*5ca0*/  UISETP.NE.AND UP2, UPT, UR48, URZ, UPT ;  /* 0x000000ff3000728c */ /* 0x000fe2000bf45270 */
[----:B------:R-:W-:Y:S01]  /*5cb0*/  ISETP.NE.U32.AND P2, PT, RZ, UR40, PT ;  /* 0x00000028ff007c0c */ /* 0x000fe2000bf45070 */
[----:B------:R-:W-:Y:S01]  /*5cc0*/  UISETP.NE.U32.AND UP1, UPT, UR42, URZ, UPT ;  /* 0x000000ff2a00728c */ /* 0x000fe2000bf25070 */
[----:B------:R-:W-:Y:S01]  /*5cd0*/  ISETP.NE.AND.EX P4, PT, R83, RZ, PT, P4 ;  /* 0x000000ff5300720c */ /* 0x000fe20003f85340 */
[----:B------:R-:W-:Y:S01]  /*5ce0*/  UPLOP3.LUT UP0, UPT, UPT, UPT, UPT, 0x40, 0x4 ;  /* 0x000000000004789c */ /* 0x000fe20003f0e870 */
[----:B------:R-:W-:Y:S01]  /*5cf0*/  ISETP.NE.AND.EX P2, PT, RZ, UR41, PT, P2 ;  /* 0x00000029ff007c0c */ /* 0x000fe2000bf45320 */
[----:B------:R-:W-:Y:S01]  /*5d00*/  UISETP.NE.AND.EX UP1, UPT, UR43, URZ, UPT, UP1 ;  /* 0x000000ff2b00728c */ /* 0x000fe2000bf25310 */
[----:B------:R-:W-:Y:S04]  /*5d10*/  PLOP3.LUT P1, PT, PT, PT, UP2, 0x80, 0x8 ;  /* 0x000000000008781c */ /* 0x000fe80003f2f028 */
[----:B------:R-:W-:Y:S06]  /*5d20*/  @UP2 UPLOP3.LUT UP0, UPT, UPT, UPT, UP1, 0x80, 0x8 ;  /* 0x000000000008289c */ /* 0x000fec0003f0f010 */
[----:B------:R-:W-:Y:S01]  /*5d30*/  PLOP3.LUT P0, PT, PT, PT, UP0, 0x80, 0x8 ;  /* 0x000000000008781c */ /* 0x000fe20003f0f008 */
[----:B------:R-:W-:Y:S01]  /*5d40*/  @!UPT UIADD3 URZ, UPT, UPT, URZ, URZ, URZ ;  /* 0x000000fffffff290 */ /* 0x000fe2000fffe0ff */
[----:B------:R-:W-:Y:S11]  /*5d50*/  BRA.U !UP1, `(.L_x_98) ;  /* 0x0000000109387547 */ /* 0x000ff6000b800000 */
[----:B------:R-:W-:Y:S01]  /*5d60*/  UISETP.NE.U32.AND UP0, UPT, UR40, URZ, UPT ;  /* 0x000000ff2800728c */ /* 0x000fe2000bf05070 */
[----:B------:R-:W-:Y:S02]  /*5d70*/  HFMA2 R0, -RZ, RZ, 0, 5.9604644775390625e-08 ;  /* 0x00000001ff007431 */ /* 0x000fe400000001ff */
[----:B------:R-:W-:Y:S01]  /*5d80*/  IMAD.MOV.U32 R88, RZ, RZ, 0x1 ;  /* 0x00000001ff587424 */ /* 0x000fe200078e00ff */
[----:B------:R-:W-:Y:S06]  /*5d90*/  UISETP.NE.AND.EX UP0, UPT, UR41, URZ, UPT, UP0 ;  /* 0x000000ff2900728c */ /* 0x000fec000bf05300 */
[----:B------:R-:W-:Y:S05]  /*5da0*/  PLOP3.LUT P3, PT, PT, PT, UP0, 0x80, 0x8 ;  /* 0x000000000008781c */ /* 0x000fea0003f6f008 */
[----:B------:R-:W1:Y:S01]  /*5db0*/  @UP0 LDCU.64 UR6, c[0x0][0xc88] ;  /* 0x00019100ff0607ac */ /* 0x000e620008000a00 */
[----:B------:R-:W-:Y:S07]  /*5dc0*/  @UP0 UIMAD UR4, UR44, UR42, URZ ;  /* 0x0000002a2c0402a4 */ /* 0x000fee000f8e02ff */
[----:B------:R-:W-:Y:S01]  /*5dd0*/  @!P3 PRMT R88, R0, 0x7610, R88 ;  /* 0x000076100058b816 */ /* 0x000fe20000000058 */
[----:B-1----:R-:W-:Y:S03]  /*5de0*/  @UP0 UIMAD.WIDE UR6, UR4, 0x4, UR6 ;  /* 0x00000004040608a5 */ /* 0x002fe6000f8e0206 */
[----:B------:R-:W1:Y:S03]  /*5df0*/  @!UP0 LDCU UR4, c[0x0][0xc80] ;  /* 0x00019000ff0487ac */ /* 0x000e660008000800 */
[----:B------:R-:W-:Y:S01]  /*5e00*/  IMAD.U32 R2, RZ, RZ, UR6 ;  /* 0x00000006ff027e24 */ /* 0x000fe2000f8e00ff */
[----:B------:R-:W-:Y:S05]  /*5e10*/  MOV R3, UR7 ;  /* 0x0000000700037c02 */ /* 0x000fea0008000f00 */
[----:B-----5:R2:W5:Y:S02]  /*5e20*/  @P3 LDG.E R49, desc[UR46][R2.64] ;  /* 0x0000002e02313981 */ /* 0x020564000c1e1900 */
[----:B-12---:R-:W-:Y:S02]  /*5e30*/  @!P3 IMAD.U32 R49, RZ, RZ, UR4 ;  /* 0x00000004ff31be24 */ /* 0x006fe4000f8e00ff */
.L_x_98:
[----:B------:R-:W-:Y:S05]  /*5e40*/  @!P4 BRA `(.L_x_99) ;  /* 0x000000000020c947 */ /* 0x000fea0003800000 */
[----:B------:R-:W-:Y:S04]  /*5e50*/  ISETP.NE.U32.AND P3, PT, R80, RZ, PT ;  /* 0x000000ff5000720c */ /* 0x000fe80003f65070 */
[----:B------:R-:W-:Y:S11]  /*5e60*/  ISETP.NE.AND.EX P3, PT, R81, RZ, PT, P3 ;  /* 0x000000ff5100720c */ /* 0x000ff60003f65330 */
[----:B------:R-:W-:Y:S02]  /*5e70*/  @!UPT UIADD3 URZ, UPT, UPT, URZ, URZ, URZ ;  /* 0x000000fffffff290 */ /* 0x000fe4000fffe0ff */
[----:B------:R-:W1:Y:S01]  /*5e80*/  @P3 LDC.64 R2, c[0x0][0xca8] ;  /* 0x00032a00ff023b82 */ /* 0x000e620000000a00 */
[----:B------:R-:W-:Y:S04]  /*5e90*/  @P3 IMAD R0, R82, UR44, RZ ;  /* 0x0000002c52003c24 */ /* 0x000fe8000f8e02ff */
[----:B-1----:R-:W-:Y:S05]  /*5ea0*/  @P3 IMAD.WIDE R2, R0, 0x4, R2 ;  /* 0x0000000400023825 */ /* 0x002fea00078e0202 */
[----:B-----5:R1:W5:Y:S02]  /*5eb0*/  @P3 LDG.E R47, desc[UR46][R2.64] ;  /* 0x0000002e022f3981 */ /* 0x020364000c1e1900 */
[----:B-1----:R-:W2:Y:S02]  /*5ec0*/  @!P3 LDC R47, c[0x0][0xca0] ;  /* 0x00032800ff2fbb82 */ /* 0x002ea40000000800 */
.L_x_99:
[----:B-----5:R-:W-:Y:S01]  /*5ed0*/  FSETP.NEU.AND P3, PT, R49, RZ, PT ;  /* 0x000000ff3100720b */ /* 0x020fe20003f6d000 */
[----:B------:R-:W-:Y:S01]  /*5ee0*/  BSSY B1, `(.L_x_100) ;  /* 0x0000039000017945 */ /* 0x000fe20003800000 */
[----:B------:R-:W-:Y:S01]  /*5ef0*/  SEL R3, RZ, 0xffffffff, P2 ;  /* 0xffffffffff037807 */ /* 0x000fe20001000000 */
[----:B------:R-:W-:Y:S01]  /*5f00*/  IMAD.MOV.U32 R66, RZ, RZ, 0x1 ;  /* 0x00000001ff427424 */ /* 0x000fe200078e00ff */
[----:B------:R-:W-:Y:S01]  /*5f10*/  @P1 LOP3.LUT P2, RZ, R88, 0xff, RZ, 0xc0, !PT ;  /* 0x000000ff58ff1812 */ /* 0x000fe2000784c0ff */
[----:B------:R-:W-:Y:S01]  /*5f20*/  IMAD R48, R45, 0x80, R46 ;  /* 0x000000802d307824 */ /* 0x000fe200078e022e */
[----:B------:R-:W-:Y:S01]  /*5f30*/  @P1 SEL R0, RZ, 0xffffffff, P3 ;  /* 0xffffffffff001807 */ /* 0x000fe20001800000 */
[----:B------:R-:W-:Y:S01]  /*5f40*/  IMAD R106, R101, -0x10, R99 ;  /* 0xfffffff0656a7824 */ /* 0x000fe200078e0263 */
[----:B------:R-:W-:Y:S01]  /*5f50*/  LOP3.LUT R97, R97, 0x1, RZ, 0x3c, !PT ;  /* 0x0000000161617812 */ /* 0x000fe200078e3cff */
[----:B------:R-:W-:Y:S01]  /*5f60*/  IMAD.MOV.U32 R65, RZ, RZ, RZ ;  /* 0x000000ffff417224 */ /* 0x000fe200078e00ff */
[----:B------:R-:W-:Y:S02]  /*5f70*/  @P0 SEL R0, R3, R0, !P2 ;  /* 0x0000000003000207 */ /* 0x000fe40005000000 */
[----:B------:R-:W-:Y:S02]  /*5f80*/  CS2R R78, SRZ ;  /* 0x00000000004e7805 */ /* 0x000fe4000001ff00 */
[----:B------:R-:W-:Y:S02]  /*5f90*/  LEA R64, R45, UR49, 0x3 ;  /* 0x000000312d407c11 */ /* 0x000fe4000f8e18ff */
[----:B------:R-:W-:Y:S02]  /*5fa0*/  CS2R R76, SRZ ;  /* 0x00000000004c7805 */ /* 0x000fe4000001ff00 */
[----:B------:R-:W-:Y:S02]  /*5fb0*/  @P1 LOP3.LUT R0, R0, 0x1, RZ, 0xc0, !PT ;  /* 0x0000000100001812 */ /* 0x000fe400078ec0ff */
[----:B------:R-:W-:Y:S02]  /*5fc0*/  CS2R R70, SRZ ;  /* 0x0000000000467805 */ /* 0x000fe4000001ff00 */
[----:B------:R-:W-:Y:S02]  /*5fd0*/  PLOP3.LUT P2, PT, PT, PT, UP1, 0x80, 0x8 ;  /* 0x000000000008781c */ /* 0x000fe40003f4f018 */
[----:B------:R-:W-:Y:S02]  /*5fe0*/  CS2R R68, SRZ ;  /* 0x0000000000447805 */ /* 0x000fe4000001ff00 */
[----:B------:R-:W-:Y:S02]  /*5ff0*/  ISETP.NE.U32.OR P5, PT, R0, 0x1, !P1 ;  /* 0x000000010000780c */ /* 0x000fe40004fa5470 */
[----:B------:R-:W-:Y:S02]  /*6000*/  CS2R R62, SRZ ;  /* 0x00000000003e7805 */ /* 0x000fe4000001ff00 */
[----:B------:R-:W-:Y:S02]  /*6010*/  LOP3.LUT P4, R104, R88, 0xff, RZ, 0xc0, !PT ;  /* 0x000000ff58687812 */ /* 0x000fe4000788c0ff */
[----:B------:R-:W-:Y:S02]  /*6020*/  CS2R R60, SRZ ;  /* 0x00000000003c7805 */ /* 0x000fe4000001ff00 */
[----:B------:R-:W-:Y:S02]  /*6030*/  SEL R2, RZ, 0xffffffff, P3 ;  /* 0xffffffffff027807 */ /* 0x000fe40001800000 */
[----:B------:R-:W-:Y:S02]  /*6040*/  CS2R R58, SRZ ;  /* 0x00000000003a7805 */ /* 0x000fe4000001ff00 */
[----:B------:R-:W-:Y:S02]  /*6050*/  P2R R107, PR, RZ, 0x20 ;  /* 0x00000020ff6b7803 */ /* 0x000fe40000000000 */
[----:B------:R-:W-:Y:S02]  /*6060*/  CS2R R56, SRZ ;  /* 0x0000000000387805 */ /* 0x000fe4000001ff00 */
[----:B------:R-:W-:Y:S02]  /*6070*/  @P2 SEL R2, R3, R2, !P4 ;  /* 0x0000000203022207 */ /* 0x000fe40006000000 */
[----:B------:R-:W-:Y:S02]  /*6080*/  @P5 SHF.L.U32 R0, R97, 0x1f, RZ ;  /* 0x0000001f61005819 */ /* 0x000fe400000006ff */
[----:B------:R-:W-:Y:S02]  /*6090*/  LOP3.LUT R2, R2, 0x1, RZ, 0xc0, !PT ;  /* 0x0000000102027812 */ /* 0x000fe400078ec0ff */
[----:B------:R1:W3:Y:S02]  /*60a0*/  @P5 SYNCS.PHASECHK.TRANS64.TRYWAIT P1, [UR49+0x50], R0 ;  /* 0x00005000ff0055a7 */ /* 0x0002e40008021131 */
[----:B------:R-:W-:Y:S04]  /*60b0*/  ISETP.NE.U32.AND P2, PT, R2, 0x1, PT ;  /* 0x000000010200780c */ /* 0x000fe80003f45070 */
[----:B------:R-:W-:Y:S02]  /*60c0*/  P2R R67, PR, RZ, 0x4 ;  /* 0x00000004ff437803 */ /* 0x000fe40000000000 */
[----:B-1----:R-:W-:Y:S04]  /*60d0*/  SHF.L.U32 R0, R96, 0x1f, RZ ;  /* 0x0000001f60007819 */ /* 0x002fe800000006ff */
[----:B------:R1:W4:Y:S01]  /*60e0*/  SYNCS.PHASECHK.TRANS64.TRYWAIT P0, [R64+URZ+0xc0], R0 ;  /* 0x0000c000400075a7 */ /* 0x00032200080011ff */
[----:B---3--:R-:W-:Y:S01]  /*60f0*/  @P5 SEL R66, RZ, 0x1, !P1 ;  /* 0x00000001ff425807 */ /* 0x008fe20004800000 */
[----:B-1----:R-:W-:Y:S06]  /*6100*/  @!P5 BRA `(.L_x_101) ;  /* 0x000000000058d947 */ /* 0x002fec0003800000 */
[----:B------:R-:W-:Y:S01]  /*6110*/  IMAD.MOV.U32 R79, RZ, RZ, RZ ;  /* 0x000000ffff4f7224 */ /* 0x000fe200078e00ff */
[----:B------:R-:W-:Y:S01]  /*6120*/  ISETP.NE.AND P1, PT, R66, RZ, PT ;  /* 0x000000ff4200720c */ /* 0x000fe20003f25270 */
[----:B------:R-:W-:Y:S01]  /*6130*/  BSSY B0, `(.L_x_102) ;  /* 0x000000c000007945 */ /* 0x000fe20003800000 */
[----:B------:R-:W-:Y:S02]  /*6140*/  CS2R R58, SRZ ;  /* 0x00000000003a7805 */ /* 0x000fe4000001ff00 */
[----:B------:R-:W-:Y:S02]  /*6150*/  CS2R R56, SRZ ;  /* 0x0000000000387805 */ /* 0x000fe4000001ff00 */
[----:B------:R-:W-:Y:S02]  /*6160*/  CS2R R62, SRZ ;  /* 0x00000000003e7805 */ /* 0x000fe4000001ff00 */
[----:B------:R-:W-:Y:S02]  /*6170*/  CS2R R60, SRZ ;  /* 0x00000000003c7805 */ /* 0x000fe4000001ff00 */
[----:B------:R-:W-:Y:S02]  /*6180*/  CS2R R70, SRZ ;  /* 0x0000000000467805 */ /* 0x000fe4000001ff00 */
[----:B------:R-:W-:Y:S02]  /*6190*/  CS2R R68, SRZ ;  /* 0x0000000000447805 */ /* 0x000fe4000001ff00 */
[----:B------:R-:W-:Y:S01]  /*61a0*/  CS2R R76, SRZ ;  /* 0x00000000004c7805 */ /* 0x000fe2000001ff00 */
[----:B------:R-:W-:Y:S06]  /*61b0*/  @P1 BRA `(.L_x_103) ;  /* 0x00000000000c1947 */ /* 0x000fec0003800000 */
[----:B------:R-:W-:Y:S04]  /*61c0*/  SHF.L.U32 R3, R97, 0x1f, RZ ;  /* 0x0000001f61037819 */ /* 0x000fe800000006ff */
[----:B------:R-:W1:Y:S02]  /*61d0*/  SYNCS.PHASECHK.TRANS64.TRYWAIT P1, [UR49+0x50], R3 ;  /* 0x00005003ff0075a7 */ /* 0x000e640008021131 */
[----:B-1----:R-:W-:Y:S05]  /*61e0*/  @!P1 BRA `(.L_x_104) ;  /* 0x0000003c00549947 */ /* 0x002fea0003800000 */
.L_x_103:
[----:B------:R-:W-:Y:S05]  /*61f0*/  BSYNC B0 ;  /* 0x0000000000007941 */ /* 0x000fea0003800000 */
.L_x_102:
[----:B------:R-:W-:Y:S01]  /*6200*/  ISETP.NE.AND P1, PT, R67, RZ, PT ;  /* 0x000000ff4300720c */ /* 0x000fe20003f25270 */
[----:B------:R-:W-:Y:S11]  /*6210*/  HFMA2 R65, -RZ, RZ, 0, 5.9604644775390625e-08 ;  /* 0x00000001ff417431 */ /* 0x000ff600000001ff */
[----:B------:R-:W-:Y:S01]  /*6220*/  @!UPT UIADD3 URZ, UPT, UPT, URZ, URZ, URZ ;  /* 0x000000fffffff290 */ /* 0x000fe2000fffe0ff */
[----:B------:R3:W1:Y:S04]  /*6230*/  @P1 LDS.128 R56, [R100] ;  /* 0x0000000064381984 */ /* 0x0006680000000c00 */
[----:B------:R3:W1:Y:S04]  /*6240*/  @P1 LDS.128 R60, [R99+0x10] ;  /* 0x00001000633c1984 */ /* 0x0006680000000c00 */
[----:B------:R3:W1:Y:S04]  /*6250*/  @P1 LDS.128 R68, [R98+0x20] ;  /* 0x0000200062441984 */ /* 0x0006680000000c00 */
[----:B------:R3:W1:Y:S02]  /*6260*/  @P1 LDS.128 R76, [R106+0x30] ;  /* 0x000030006a4c1984 */ /* 0x0006640000000c00 */
.L_x_101:
[----:B------:R-:W-:Y:S05]  /*6270*/  BSYNC B1 ;  /* 0x0000000000017941 */ /* 0x000fea0003800000 */
.L_x_100:
[----:B-1----:R-:W-:Y:S04]  /*6280*/  SHF.R.U32.HI R2, RZ, 0x15, R48 ;  /* 0x00000015ff027819 */ /* 0x002fe80000011630 */
[----:B------:R-:W-:Y:S01]  /*6290*/  LOP3.LUT P1, RZ, R2, 0x3, R92, 0x48, !PT ;  /* 0x0000000302ff7812 */ /* 0x000fe2000782485c */
[----:B------:R-:W-:Y:S01]  /*62a0*/  @!UPT UIADD3 URZ, UPT, UPT, URZ, URZ, URZ ;  /* 0x000000fffffff290 */ /* 0x000fe2000fffe0ff */
[----:B----4-:R-:W-:Y:S11]  /*62b0*/  @P0 BRA `(.L_x_105) ;  /* 0x0000000000080947 */ /* 0x010ff60003800000 */
[----:B------:R-:W1:Y:S02]  /*62c0*/  SYNCS.PHASECHK.TRANS64.TRYWAIT P0, [R64+URZ+0xc0], R0 ;  /* 0x0000c000400075a7 */ /* 0x000e6400080011ff */
[----:B-1----:R-:W-:Y:S05]  /*62d0*/  @!P0 BRA `(.L_x_106) ;  /* 0x0000003c00308947 */ /* 0x002fea0003800000 */
.L_x_105:
[----:B------:R-:W-:Y:S05]  /*62e0*/  @!P1 BRA `(.L_x_107) ;  /* 0x0000000000409947 */ /* 0x000fea0003800000 */
[----:B------:R-:W4:Y:S01]  /*62f0*/  LDCU.64 UR8, c[0x4][0x70] ;  /* 0x01000e00ff0877ac */ /* 0x000f220008000a00 */
[----:B------:R-:W-:Y:S01]  /*6300*/  MOV R3, 0x0 ;  /* 0x0000000000037802 */ /* 0x000fe20000000f00 */
[----:B------:R-:W-:Y:S02]  /*6310*/  HFMA2 R12, -RZ, RZ, 0, 5.9604644775390625e-08 ;  /* 0x00000001ff0c7431 */ /* 0x000fe400000001ff */
[----:B------:R-:W-:Y:S02]  /*6320*/  IMAD.MOV.U32 R8, RZ, RZ, 0x192 ;  /* 0x00000192ff087424 */ /* 0x000fe400078e00ff */
[----:B------:R-:W-:Y:S01]  /*6330*/  IMAD.MOV.U32 R13, RZ, RZ, RZ ;  /* 0x000000ffff0d7224 */ /* 0x000fe200078e00ff */
[----:B------:R-:W5:Y:S01]  /*6340*/  LDCU.64 UR6, c[0x4][0x78] ;  /* 0x01000f00ff0677ac */ /* 0x000f620008000a00 */
[----:B------:R-:W1:Y:S01]  /*6350*/  LDC.64 R2, c[0x4][R3] ;  /* 0x0100000003027b82 */ /* 0x000e620000000a00 */
[----:B------:R-:W2:Y:S01]  /*6360*/  LDCU.64 UR4, c[0x4][0x10] ;  /* 0x01000200ff0477ac */ /* 0x000ea20008000a00 */
[----:B----4-:R-:W-:Y:S01]  /*6370*/  MOV R5, UR9 ;  /* 0x0000000900057c02 */ /* 0x010fe20008000f00 */
[----:B------:R-:W-:Y:S01]  /*6380*/  IMAD.U32 R4, RZ, RZ, UR8 ;  /* 0x00000008ff047e24 */ /* 0x000fe2000f8e00ff */
[----:B-----5:R-:W-:Y:S01]  /*6390*/  MOV R7, UR7 ;  /* 0x0000000700077c02 */ /* 0x020fe20008000f00 */
[----:B------:R-:W-:Y:S01]  /*63a0*/  IMAD.U32 R6, RZ, RZ, UR6 ;  /* 0x00000006ff067e24 */ /* 0x000fe2000f8e00ff */
[----:B--2---:R-:W-:Y:S01]  /*63b0*/  MOV R11, UR5 ;  /* 0x00000005000b7c02 */ /* 0x004fe20008000f00 */
[----:B------:R-:W-:Y:S02]  /*63c0*/  IMAD.U32 R10, RZ, RZ, UR4 ;  /* 0x00000004ff0a7e24 */ /* 0x000fe4000f8e00ff */
[----:B------:R-:W-:Y:S07]  /*63d0*/  LEPC R20, `(.L_x_107) ;  /* 0x000000001014794e */ /* 0x000fee0000000000 */
[----:B-1-3--:R-:W-:Y:S05]  /*63e0*/  CALL.ABS.NOINC R2 ;  /* 0x0000000002007343 */ /* 0x00afea0003c00000 */
.L_x_107:
[----:B------:R-:W-:Y:S01]  /*63f0*/  SHF.L.U32 R50, R56, 0x10, RZ ;  /* 0x0000001038327819 */ /* 0x000fe200000006ff */
[----:B------:R-:W-:Y:S05]  /*6400*/  WARPSYNC.ALL ;  /* 0x0000000000007948 */ /* 0x000fea0003800000 */
[----:B------:R-:W-:Y:S01]  /*6410*/  R2UR UR4, R48 ;  /* 0x00000000300472ca */ /* 0x000fe200000e0000 */
[----:B------:R-:W-:Y:S01]  /*6420*/  BSSY.RECONVERGENT B0, `(.L_x_108) ;  /* 0x0000088000007945 */ /* 0x000fe20003800200 */
[----:B------:R-:W-:Y:S02]  /*6430*/  LOP3.LUT R51, R56, 0xffff0000, RZ, 0xc0, !PT ;  /* 0xffff000038337812 */ /* 0x000fe400078ec0ff */
[----:B------:R-:W-:Y:S02]  /*6440*/  SHF.L.U32 R52, R57, 0x10, RZ ;  /* 0x0000001039347819 */ /* 0x000fe400000006ff */
[----:B------:R-:W-:Y:S07]  /*6450*/  ISETP.NE.AND P0, PT, R102, RZ, PT ;  /* 0x000000ff6600720c */ /* 0x000fee0003f05270 */
[----:B------:R-:W1:Y:S02]  /*6460*/  LDTM.x32 R4, tmem[UR4] ;  /* 0x00000004000479ee */ /* 0x000e6400082c0000 */
[C---:B-12---:R-:W-:Y:S01]  /*6470*/  FMUL R0, R47.reuse, R4 ;  /* 0x000000042f007220 */ /* 0x046fe20000400000 */
[C---:B------:R-:W-:Y:S01]  /*6480*/  FMUL R2, R47.reuse, R5 ;  /* 0x000000052f027220 */ /* 0x040fe20000400000 */
[C---:B------:R-:W-:Y:S01]  /*6490*/  FMUL R4, R47.reuse, R8 ;  /* 0x000000082f047220 */ /* 0x040fe20000400000 */
[C---:B------:R-:W-:Y:S01]  /*64a0*/  FMUL R3, R47.reuse, R6 ;  /* 0x000000062f037220 */ /* 0x040fe20000400000 */
[C---:B------:R-:W-:Y:S01]  /*64b0*/  FMUL R5, R47.reuse, R9 ;  /* 0x000000092f057220 */ /* 0x040fe20000400000 */
[C---:B------:R-:W-:Y:S01]  /*64c0*/  FMUL R8, R47.reuse, R12 ;  /* 0x0000000c2f087220 */ /* 0x040fe20000400000 */
[C---:B------:R-:W-:Y:S01]  /*64d0*/  FMUL R6, R47.reuse, R10 ;  /* 0x0000000a2f067220 */ /* 0x040fe20000400000 */
[C---:B------:R-:W-:Y:S01]  /*64e0*/  FMUL R9, R47.reuse, R13 ;  /* 0x0000000d2f097220 */ /* 0x040fe20000400000 */
[----:B------:R-:W-:Y:S01]  /*64f0*/  FMUL R12, R47, R16 ;  /* 0x000000102f0c7220 */ /* 0x000fe20000400000 */
[----:B------:R-:W-:Y:S01]  /*6500*/  FFMA R0, R49, R50, R0 ;  /* 0x0000003231007223 */ /* 0x000fe20000000000 */
[C---:B------:R-:W-:Y:S01]  /*6510*/  FMUL R10, R47.reuse, R14 ;  /* 0x0000000e2f0a7220 */ /* 0x040fe20000400000 */
[C---:B------:R-:W-:Y:S01]  /*6520*/  FMUL R13, R47.reuse, R17 ;  /* 0x000000112f0d7220 */ /* 0x040fe20000400000 */
[----:B------:R-:W-:Y:S01]  /*6530*/  FMUL R16, R47, R20 ;  /* 0x000000142f107220 */ /* 0x000fe20000400000 */
[----:B------:R-:W-:Y:S01]  /*6540*/  FFMA R2, R49, R51, R2 ;  /* 0x0000003331027223 */ /* 0x000fe20000000002 */
[C---:B------:R-:W-:Y:S01]  /*6550*/  FMUL R14, R47.reuse, R18 ;  /* 0x000000122f0e7220 */ /* 0x040fe20000400000 */
        /* <DEDUP_REMOVED lines=8> */
[----:B------:R-:W-:Y:S01]  /*65e0*/  LOP3.LUT R32, R57, 0xffff0000, RZ, 0xc0, !PT ;  /* 0xffff000039207812 */ /* 0x000fe200078ec0ff */
[C---:B------:R-:W-:Y:S01]  /*65f0*/  FMUL R26, R47.reuse, R30 ;  /* 0x0000001e2f1a7220 */ /* 0x040fe20000400000 */
[----:B------:R-:W-:Y:S01]  /*6600*/  FMUL R29, R47, R33 ;  /* 0x000000212f1d7220 */ /* 0x000fe20000400000 */
[----:B------:R-:W-:Y:S01]  /*6610*/  SHF.L.U32 R33, R58, 0x10, RZ ;  /* 0x000000103a217819 */ /* 0x000fe200000006ff */
[----:B------:R-:W-:Y:S01]  /*6620*/  FFMA R3, R49, R52, R3 ;  /* 0x0000003431037223 */ /* 0x000fe20000000003 */
[----:B------:R-:W-:Y:S01]  /*6630*/  F2FP.BF16.F32.PACK_AB R52, R2, R0 ;  /* 0x000000000234723e */ /* 0x000fe200000010ff */
[----:B------:R-:W-:Y:S01]  /*6640*/  FMUL R7, R47, R7 ;  /* 0x000000072f077220 */ /* 0x000fe20000400000 */
[----:B------:R-:W-:Y:S01]  /*6650*/  SHF.L.U32 R0, R59, 0x10, RZ ;  /* 0x000000103b007819 */ /* 0x000fe200000006ff */
[----:B------:R-:W-:Y:S01]  /*6660*/  FMUL R30, R47, R34 ;  /* 0x000000222f1e7220 */ /* 0x000fe20000400000 */
[----:B------:R-:W-:Y:S01]  /*6670*/  LOP3.LUT R34, R58, 0xffff0000, RZ, 0xc0, !PT ;  /* 0xffff00003a227812 */ /* 0x000fe200078ec0ff */
[----:B------:R-:W-:Y:S01]  /*6680*/  FFMA R7, R49, R32, R7 ;  /* 0x0000002031077223 */ /* 0x000fe20000000007 */
[----:B------:R-:W-:Y:S01]  /*6690*/  LOP3.LUT R2, R59, 0xffff0000, RZ, 0xc0, !PT ;  /* 0xffff00003b027812 */ /* 0x000fe200078ec0ff */
[----:B------:R-:W-:Y:S01]  /*66a0*/  FFMA R4, R49, R33, R4 ;  /* 0x0000002131047223 */ /* 0x000fe20000000004 */
[----:B------:R-:W-:Y:S01]  /*66b0*/  FMUL R11, R47, R11 ;  /* 0x0000000b2f0b7220 */ /* 0x000fe20000400000 */
[----:B------:R-:W-:Y:S01]  /*66c0*/  FFMA R5, R49, R34, R5 ;  /* 0x0000002231057223 */ /* 0x000fe20000000005 */
[----:B------:R-:W-:Y:S01]  /*66d0*/  F2FP.BF16.F32.PACK_AB R53, R7, R3 ;  /* 0x000000030735723e */ /* 0x000fe200000010ff */
[C---:B------:R-:W-:Y:S01]  /*66e0*/  FFMA R6, R49.reuse, R0, R6 ;  /* 0x0000000031067223 */ /* 0x040fe20000000006 */
[C---:B------:R-:W-:Y:S01]  /*66f0*/  SHF.L.U32 R0, R60.reuse, 0x10, RZ ;  /* 0x000000103c007819 */ /* 0x040fe200000006ff */
[----:B------:R-:W-:Y:S01]  /*6700*/  FFMA R11, R49, R2, R11 ;  /* 0x00000002310b7223 */ /* 0x000fe2000000000b */
[----:B------:R-:W-:Y:S01]  /*6710*/  LOP3.LUT R2, R60, 0xffff0000, RZ, 0xc0, !PT ;  /* 0xffff00003c027812 */ /* 0x000fe200078ec0ff */
[----:B------:R-:W-:Y:S01]  /*6720*/  FMUL R15, R47, R15 ;  /* 0x0000000f2f0f7220 */ /* 0x000fe20000400000 */
[----:B------:R-:W-:Y:S01]  /*6730*/  SHF.L.U32 R3, R61, 0x10, RZ ;  /* 0x000000103d037819 */ /* 0x000fe200000006ff */
[----:B------:R-:W-:Y:S01]  /*6740*/  FFMA R8, R49, R0, R8 ;  /* 0x0000000031087223 */ /* 0x000fe20000000008 */
[----:B------:R-:W-:Y:S01]  /*6750*/  LOP3.LUT R0, R61, 0xffff0000, RZ, 0xc0, !PT ;  /* 0xffff00003d007812 */ /* 0x000fe200078ec0ff */
[C---:B------:R-:W-:Y:S01]  /*6760*/  FFMA R9, R49.reuse, R2, R9 ;  /* 0x0000000231097223 */ /* 0x040fe20000000009 */
[C---:B------:R-:W-:Y:S01]  /*6770*/  SHF.L.U32 R2, R62.reuse, 0x10, RZ ;  /* 0x000000103e027819 */ /* 0x040fe200000006ff */
[----:B------:R-:W-:Y:S01]  /*6780*/  FFMA R10, R49, R3, R10 ;  /* 0x00000003310a7223 */ /* 0x000fe2000000000a */
[----:B------:R-:W-:Y:S01]  /*6790*/  SHF.L.U32 R3, R63, 0x10, RZ ;  /* 0x000000103f037819 */ /* 0x000fe200000006ff */
[C---:B------:R-:W-:Y:S01]  /*67a0*/  FFMA R15, R49.reuse, R0, R15 ;  /* 0x00000000310f7223 */ /* 0x040fe2000000000f */
[----:B------:R-:W-:Y:S01]  /*67b0*/  LOP3.LUT R0, R62, 0xffff0000, RZ, 0xc0, !PT ;  /* 0xffff00003e007812 */ /* 0x000fe200078ec0ff */
[----:B------:R-:W-:Y:S01]  /*67c0*/  FFMA R12, R49, R2, R12 ;  /* 0x00000002310c7223 */ /* 0x000fe2000000000c */
[C---:B------:R-:W-:Y:S01]  /*67d0*/  SHF.L.U32 R2, R68.reuse, 0x10, RZ ;  /* 0x0000001044027819 */ /* 0x040fe200000006ff */
[----:B------:R-:W-:Y:S01]  /*67e0*/  FMUL R19, R47, R19 ;  /* 0x000000132f137220 */ /* 0x000fe20000400000 */
[----:B------:R-:W-:Y:S01]  /*67f0*/  F2FP.BF16.F32.PACK_AB R54, R5, R4 ;  /* 0x000000040536723e */ /* 0x000fe200000010ff */
[----:B------:R-:W-:Y:S01]  /*6800*/  FFMA R13, R49, R0, R13 ;  /* 0x00000000310d7223 */ /* 0x000fe2000000000d */
[----:B------:R-:W-:Y:S01]  /*6810*/  LOP3.LUT R0, R63, 0xffff0000, RZ, 0xc0, !PT ;  /* 0xffff00003f007812 */ /* 0x000fe200078ec0ff */
[----:B------:R-:W-:Y:S01]  /*6820*/  FFMA R14, R49, R3, R14 ;  /* 0x00000003310e7223 */ /* 0x000fe2000000000e */
[----:B------:R-:W-:Y:S01]  /*6830*/  LOP3.LUT R3, R68, 0xffff0000, RZ, 0xc0, !PT ;  /* 0xffff000044037812 */ /* 0x000fe200078ec0ff */
[----:B------:R-:W-:Y:S01]  /*6840*/  FMUL R23, R47, R23 ;  /* 0x000000172f177220 */ /* 0x000fe20000400000 */
[----:B------:R-:W-:Y:S01]  /*6850*/  F2FP.BF16.F32.PACK_AB R55, R11, R6 ;  /* 0x000000060b37723e */ /* 0x000fe200000010ff */
[----:B------:R-:W-:Y:S01]  /*6860*/  FFMA R19, R49, R0, R19 ;  /* 0x0000000031137223 */ /* 0x000fe20000000013 */
[----:B------:R-:W-:Y:S01]  /*6870*/  SHF.L.U32 R0, R69, 0x10, RZ ;  /* 0x0000001045007819 */ /* 0x000fe200000006ff */
[----:B------:R-:W-:Y:S01]  /*6880*/  FFMA R16, R49, R2, R16 ;  /* 0x0000000231107223 */ /* 0x000fe20000000010 */
[----:B------:R-:W-:Y:S01]  /*6890*/  LOP3.LUT R2, R69, 0xffff0000, RZ, 0xc0, !PT ;  /* 0xffff000045027812 */ /* 0x000fe200078ec0ff */
[----:B------:R-:W-:Y:S01]  /*68a0*/  FFMA R17, R49, R3, R17 ;  /* 0x0000000331117223 */ /* 0x000fe20000000011 */
[----:B------:R-:W-:Y:S01]  /*68b0*/  SHF.L.U32 R3, R71, 0x10, RZ ;  /* 0x0000001047037819 */ /* 0x000fe200000006ff */
[----:B------:R-:W-:Y:S01]  /*68c0*/  FFMA R18, R49, R0, R18 ;  /* 0x0000000031127223 */ /* 0x000fe20000000012 */
[C---:B------:R-:W-:Y:S01]  /*68d0*/  SHF.L.U32 R0, R70.reuse, 0x10, RZ ;  /* 0x0000001046007819 */ /* 0x040fe200000006ff */
[----:B------:R1:W-:Y:S01]  /*68e0*/  STS.128 [R100], R52 ;  /* 0x0000003464007388 */ /* 0x0003e20000000c00 */
[----:B------:R-:W-:Y:S01]  /*68f0*/  F2FP.BF16.F32.PACK_AB R8, R9, R8 ;  /* 0x000000080908723e */ /* 0x000fe200000010ff */
[C---:B------:R-:W-:Y:S01]  /*6900*/  FFMA R23, R49.reuse, R2, R23 ;  /* 0x0000000231177223 */ /* 0x040fe20000000017 */
[----:B------:R-:W-:Y:S01]  /*6910*/  LOP3.LUT R2, R70, 0xffff0000, RZ, 0xc0, !PT ;  /* 0xffff000046027812 */ /* 0x000fe200078ec0ff */
[----:B------:R-:W-:Y:S01]  /*6920*/  FFMA R20, R49, R0, R20 ;  /* 0x0000000031147223 */ /* 0x000fe20000000014 */
[----:B------:R-:W-:Y:S01]  /*6930*/  LOP3.LUT R0, R71, 0xffff0000, RZ, 0xc0, !PT ;  /* 0xffff000047007812 */ /* 0x000fe200078ec0ff */
[----:B------:R-:W-:Y:S01]  /*6940*/  FMUL R27, R47, R27 ;  /* 0x0000001b2f1b7220 */ /* 0x000fe20000400000 */
[----:B------:R-:W-:Y:S01]  /*6950*/  F2FP.BF16.F32.PACK_AB R9, R15, R10 ;  /* 0x0000000a0f09723e */ /* 0x000fe200000010ff */
[C---:B------:R-:W-:Y:S01]  /*6960*/  FFMA R21, R49.reuse, R2, R21 ;  /* 0x0000000231157223 */ /* 0x040fe20000000015 */
[C---:B------:R-:W-:Y:S01]  /*6970*/  FFMA R22, R49.reuse, R3, R22 ;  /* 0x0000000331167223 */ /* 0x040fe20000000016 */
[----:B------:R-:W-:Y:S01]  /*6980*/  FFMA R27, R49, R0, R27 ;  /* 0x00000000311b7223 */ /* 0x000fe2000000001b */
[C---:B------:R-:W-:Y:S01]  /*6990*/  SHF.L.U32 R2, R76.reuse, 0x10, RZ ;  /* 0x000000104c027819 */ /* 0x040fe200000006ff */
[C---:B------:R-:W-:Y:S01]  /*69a0*/  FMUL R31, R47.reuse, R31 ;  /* 0x0000001f2f1f7220 */ /* 0x040fe20000400000 */
[----:B------:R-:W-:Y:S01]  /*69b0*/  LOP3.LUT R0, R76, 0xffff0000, RZ, 0xc0, !PT ;  /* 0xffff00004c007812 */ /* 0x000fe200078ec0ff */
[----:B------:R-:W-:Y:S01]  /*69c0*/  FMUL R35, R47, R35 ;  /* 0x000000232f237220 */ /* 0x000fe20000400000 */
[----:B------:R-:W-:Y:S01]  /*69d0*/  SHF.L.U32 R3, R77, 0x10, RZ ;  /* 0x000000104d037819 */ /* 0x000fe200000006ff */
[----:B------:R-:W-:Y:S01]  /*69e0*/  FFMA R24, R49, R2, R24 ;  /* 0x0000000231187223 */ /* 0x000fe20000000018 */
[----:B------:R-:W-:Y:S01]  /*69f0*/  F2FP.BF16.F32.PACK_AB R10, R13, R12 ;  /* 0x0000000c0d0a723e */ /* 0x000fe200000010ff */
[----:B------:R-:W-:Y:S01]  /*6a00*/  FFMA R25, R49, R0, R25 ;  /* 0x0000000031197223 */ /* 0x000fe20000000019 */
[----:B------:R-:W-:Y:S01]  /*6a10*/  F2FP.BF16.F32.PACK_AB R11, R19, R14 ;  /* 0x0000000e130b723e */ /* 0x000fe200000010ff */
[----:B------:R-:W-:Y:S01]  /*6a20*/  FFMA R26, R49, R3, R26 ;  /* 0x00000003311a7223 */ /* 0x000fe2000000001a */
[----:B------:R-:W-:Y:S02]  /*6a30*/  LOP3.LUT R0, R77, 0xffff0000, RZ, 0xc0, !PT ;  /* 0xffff00004d007812 */ /* 0x000fe400078ec0ff */
[C---:B------:R-:W-:Y:S01]  /*6a40*/  SHF.L.U32 R2, R78.reuse, 0x10, RZ ;  /* 0x000000104e027819 */ /* 0x040fe200000006ff */
[----:B------:R1:W-:Y:S01]  /*6a50*/  STS.128 [R99+0x10], R8 ;  /* 0x0000100863007388 */ /* 0x0003e20000000c00 */
[----:B------:R-:W-:Y:S01]  /*6a60*/  LOP3.LUT R3, R78, 0xffff0000, RZ, 0xc0, !PT ;  /* 0xffff00004e037812 */ /* 0x000fe200078ec0ff */
[----:B------:R-:W-:Y:S01]  /*6a70*/  FFMA R31, R49, R0, R31 ;  /* 0x00000000311f7223 */ /* 0x000fe2000000001f */
[----:B------:R-:W-:Y:S01]  /*6a80*/  SHF.L.U32 R4, R79, 0x10, RZ ;  /* 0x000000104f047819 */ /* 0x000fe200000006ff */
[----:B------:R-:W-:Y:S01]  /*6a90*/  FFMA R28, R49, R2, R28 ;  /* 0x00000002311c7223 */ /* 0x000fe2000000001c */
[----:B------:R-:W-:Y:S01]  /*6aa0*/  F2FP.BF16.F32.PACK_AB R16, R17, R16 ;  /* 0x000000101110723e */ /* 0x000fe200000010ff */
[----:B------:R-:W-:Y:S01]  /*6ab0*/  FFMA R29, R49, R3, R29 ;  /* 0x00000003311d7223 */ /* 0x000fe2000000001d */
[----:B------:R-:W-:Y:S01]  /*6ac0*/  LOP3.LUT R5, R79, 0xffff0000, RZ, 0xc0, !PT ;  /* 0xffff00004f057812 */ /* 0x000fe200078ec0ff */
[----:B------:R-:W-:Y:S01]  /*6ad0*/  FFMA R30, R49, R4, R30 ;  /* 0x00000004311e7223 */ /* 0x000fe2000000001e */
[----:B------:R-:W-:Y:S02]  /*6ae0*/  F2FP.BF16.F32.PACK_AB R17, R23, R18 ;  /* 0x000000121711723e */ /* 0x000fe400000010ff */
[----:B------:R-:W-:Y:S01]  /*6af0*/  F2FP.BF16.F32.PACK_AB R18, R21, R20 ;  /* 0x000000141512723e */ /* 0x000fe200000010ff */
[----:B------:R-:W-:Y:S01]  /*6b00*/  FFMA R35, R49, R5, R35 ;  /* 0x0000000531237223 */ /* 0x000fe20000000023 */
[----:B------:R-:W-:Y:S02]  /*6b10*/  F2FP.BF16.F32.PACK_AB R19, R27, R22 ;  /* 0x000000161b13723e */ /* 0x000fe400000010ff */
[----:B------:R-:W-:Y:S02]  /*6b20*/  F2FP.BF16.F32.PACK_AB R24, R25, R24 ;  /* 0x000000181918723e */ /* 0x000fe400000010ff */
[----:B------:R-:W-:Y:S01]  /*6b30*/  F2FP.BF16.F32.PACK_AB R25, R31, R26 ;  /* 0x0000001a1f19723e */ /* 0x000fe200000010ff */
[----:B------:R1:W-:Y:S01]  /*6b40*/  STS.128 [R98+0x20], R16 ;  /* 0x0000201062007388 */ /* 0x0003e20000000c00 */
[----:B------:R-:W-:Y:S02]  /*6b50*/  F2FP.BF16.F32.PACK_AB R26, R29, R28 ;  /* 0x0000001c1d1a723e */ /* 0x000fe400000010ff */
[----:B------:R-:W-:Y:S05]  /*6b60*/  F2FP.BF16.F32.PACK_AB R27, R35, R30 ;  /* 0x0000001e231b723e */ /* 0x000fea00000010ff */
[----:B------:R1:W-:Y:S01]  /*6b70*/  STS.128 [R106+0x30], R24 ;  /* 0x000030186a007388 */ /* 0x0003e20000000c00 */
[----:B------:R-:W-:Y:S01]  /*6b80*/  @!PT LDS RZ, [RZ] ;  /* 0x00000000fffff984 */ /* 0x000fe20000000800 */
[----:B------:R-:W-:Y:S01]  /*6b90*/  @!PT LDS RZ, [RZ] ;  /* 0x00000000fffff984 */ /* 0x000fe20000000800 */
[----:B------:R-:W-:Y:S01]  /*6ba0*/  @!PT LDS RZ, [RZ] ;  /* 0x00000000fffff984 */ /* 0x000fe20000000800 */
[----:B------:R-:W-:Y:S01]  /*6bb0*/  @!PT LDS RZ, [RZ] ;  /* 0x00000000fffff984 */ /* 0x000fe20000000800 */
[----:B------:R2:W-:Y:S07]  /*6bc0*/  MEMBAR.ALL.CTA ;  /* 0x0000000000007992 */ /* 0x0005ee0000008000 */
[----:B--2---:R-:W2:Y:S02]  /*6bd0*/  FENCE.VIEW.ASYNC.S ;  /* 0x00000000000073c6 */ /* 0x004ea40000000000 */
[----:B--2---:R-:W-:Y:S06]  /*6be0*/  BAR.SYNC.DEFER_BLOCKING 0x1, 0x80 ;  /* 0x0042000000007b1d */ /* 0x004fec0000010000 */
[----:B------:R-:W-:Y:S05]  /*6bf0*/  @P0 BRA `(.L_x_109) ;  /* 0x0000000000280947 */ /* 0x000fea0003800000 */
[----:B------:R-:W-:Y:S02]  /*6c00*/  UIADD3 UR4, UPT, UPT, UR49, 0x200, URZ ;  /* 0x0000020031047890 */ /* 0x000fe4000fffe0ff */
[----:B------:R-:W-:Y:S01]  /*6c10*/  UIADD3 UR6, UP0, UPT, UR52, 0xa80, URZ ;  /* 0x00000a8034067890 */ /* 0x000fe2000ff1e0ff */
[----:B------:R-:W-:Y:S03]  /*6c20*/  UMOV UR39, UR44 ;  /* 0x0000002c00277c82 */ /* 0x000fe60008000000 */
[----:B------:R-:W-:Y:S01]  /*6c30*/  MOV R93, UR4 ;  /* 0x00000004005d7c02 */ /* 0x000fe20008000f00 */
[----:B------:R-:W-:Y:S03]  /*6c40*/  UIADD3.X UR7, UPT, UPT, URZ, UR53, URZ, UP0, !UPT ;  /* 0x00000035ff077290 */ /* 0x000fe600087fe4ff */
[----:B------:R-:W-:Y:S11]  /*6c50*/  R2UR UR36, R93 ;  /* 0x000000005d2472ca */ /* 0x000ff600000e0000 */
[----:B------:R-:W-:Y:S02]  /*6c60*/  @!UPT UIADD3 URZ, UPT, UPT, URZ, URZ, URZ ;  /* 0x000000fffffff290 */ /* 0x000fe4000fffe0ff */
[----:B------:R2:W-:Y:S01]  /*6c70*/  UTMASTG.3D [UR36], [UR6] ;  /* 0x00000024060073b5 */ /* 0x0005e20008010000 */
[----:B------:R0:W-:Y:S01]  /*6c80*/  UTMACMDFLUSH ;  /* 0x00000000000079b7 */ /* 0x0001e20000000000 */
[----:B--2---:R-:W-:Y:S04]  /*6c90*/  DEPBAR.LE SB0, 0x1 ;  /* 0x000080400000791a */ /* 0x004fe80000000000 */
.L_x_109:
[----:B------:R-:W-:Y:S05]  /*6ca0*/  BSYNC.RECONVERGENT B0 ;  /* 0x0000000000007941 */ /* 0x000fea0003800200 */
.L_x_108:
[----:B------:R-:W-:Y:S01]  /*6cb0*/  BAR.SYNC.DEFER_BLOCKING 0x1, 0x80 ;  /* 0x0042000000007b1d */ /* 0x000fe20000010000 */
[----:B------:R-:W-:Y:S01]  /*6cc0*/  ISETP.NE.AND P1, PT, R107, RZ, PT ;  /* 0x000000ff6b00720c */ /* 0x000fe20003f25270 */
[----:B------:R-:W-:Y:S01]  /*6cd0*/  UISETP.NE.AND UP0, UPT, UR50, URZ, UPT ;  /* 0x000000ff3200728c */ /* 0x000fe2000bf05270 */
[----:B------:R-:W-:Y:S11]  /*6ce0*/  LEA R2, R65, UR49, 0x3 ;  /* 0x0000003141027c11 */ /* 0x000ff6000f8e18ff */
[----:B------:R-:W-:Y:S01]  /*6cf0*/  @P1 SHF.L.U32 R3, R97, 0x1f, RZ ;  /* 0x0000001f61031819 */ /* 0x000fe200000006ff */
[----:B------:R-:W-:Y:S06]  /*6d00*/  BRA.U !UP0, `(.L_x_110) ;  /* 0x0000000108247547 */ /* 0x000fec000b800000 */
[----:B------:R-:W-:Y:S01]  /*6d10*/  IMAD.U32 R4, RZ, RZ, UR51 ;  /* 0x00000033ff047e24 */ /* 0x000fe2000f8e00ff */
[----:B------:R-:W-:Y:S01]  /*6d20*/  MOV R0, UR45 ;  /* 0x0000002d00007c02 */ /* 0x000fe20008000f00 */
[----:B------:R-:W-:Y:S03]  /*6d30*/  UIADD3 UR51, UPT, UPT, UR51, 0x1, URZ ;  /* 0x0000000133337890 */ /* 0x000fe6000fffe0ff */
[----:B------:R-:W-:Y:S01]  /*6d40*/  @P1 LEA R4, R4, UR49, 0x3 ;  /* 0x0000003104041c11 */ /* 0x000fe2000f8e18ff */
[----:B------:R-:W-:Y:S04]  /*6d50*/  UISETP.NE.AND UP0, UPT, UR51, 0x4, UPT ;  /* 0x000000043300788c */ /* 0x000fe8000bf05270 */
[----:B------:R-:W-:Y:S01]  /*6d60*/  @P1 VIADD R4, R4, 0x70 ;  /* 0x0000007004041836 */ /* 0x000fe20000000000 */
[----:B------:R-:W-:Y:S04]  /*6d70*/  USEL UR51, UR51, URZ, UP0 ;  /* 0x000000ff33337287 */ /* 0x000fe80008000000 */
[----:B------:R-:W-:Y:S04]  /*6d80*/  @P1 PRMT R0, R0, 0x654, R4 ;  /* 0x0000065400001816 */ /* 0x000fe80000000004 */
[----:B------:R2:W-:Y:S04]  /*6d90*/  @P1 SYNCS.ARRIVE.TRANS64.RED.A1T0 RZ, [R0+URZ], RZ ;  /* 0x000000ff00ff19a7 */ /* 0x0005e800081004ff */
.L_x_110:
[----:B------:R-:W4:Y:S01]  /*6da0*/  @P1 SYNCS.PHASECHK.TRANS64.TRYWAIT P0, [R2+URZ+0x50], R3 ;  /* 0x00005003020015a7 */ /* 0x000f2200080011ff */
[----:B------:R-:W-:Y:S01]  /*6db0*/  BSSY B1, `(.L_x_111) ;  /* 0x0000016000017945 */ /* 0x000fe20003800000 */
[----:B----4-:R-:W-:Y:S03]  /*6dc0*/  @P1 SEL R66, RZ, 0x1, !P0 ;  /* 0x00000001ff421807 */ /* 0x010fe60004000000 */
[----:B------:R-:W-:Y:S05]  /*6dd0*/  @!P1 BRA `(.L_x_112) ;  /* 0x00000000004c9947 */ /* 0x000fea0003800000 */
[----:B------:R-:W-:Y:S01]  /*6de0*/  ISETP.NE.AND P0, PT, R66, RZ, PT ;  /* 0x000000ff4200720c */ /* 0x000fe20003f05270 */
[----:B------:R-:W-:Y:S01]  /*6df0*/  BSSY B0, `(.L_x_113) ;  /* 0x000000b000007945 */ /* 0x000fe20003800000 */
[----:B------:R-:W-:Y:S11]  /*6e00*/  ISETP.NE.AND P1, PT, R67, RZ, PT ;  /* 0x000000ff4300720c */ /* 0x000ff60003f25270 */
[----:B------:R-:W-:Y:S02]  /*6e10*/  @!UPT UIADD3 URZ, UPT, UPT, URZ, URZ, URZ ;  /* 0x000000fffffff290 */ /* 0x000fe4000fffe0ff */
[C---:B------:R-:W-:Y:S01]  /*6e20*/  @P1 IMAD R6, R65.reuse, 0x2000, R100 ;  /* 0x0000200041061824 */ /* 0x040fe200078e0264 */
[C---:B------:R-:W-:Y:S01]  /*6e30*/  @P1 LEA R4, R65.reuse, R98, 0xd ;  /* 0x0000006241041211 */ /* 0x040fe200078e68ff */
[C---:B------:R-:W-:Y:S02]  /*6e40*/  @P1 IMAD R5, R65.reuse, 0x2000, R99 ;  /* 0x0000200041051824 */ /* 0x040fe400078e0263 */
[----:B------:R-:W-:Y:S01]  /*6e50*/  @P1 IMAD R3, R65, 0x2000, R106 ;  /* 0x0000200041031824 */ /* 0x000fe200078e026a */
[----:B------:R-:W-:Y:S06]  /*6e60*/  @P0 BRA `(.L_x_114) ;  /* 0x00000000000c0947 */ /* 0x000fec0003800000 */
[----:B--2---:R-:W-:Y:S04]  /*6e70*/  SHF.L.U32 R0, R97, 0x1f, RZ ;  /* 0x0000001f61007819 */ /* 0x004fe800000006ff */
[----:B------:R-:W2:Y:S02]  /*6e80*/  SYNCS.PHASECHK.TRANS64.TRYWAIT P0, [R2+URZ+0x50], R0 ;  /* 0x00005000020075a7 */ /* 0x000ea400080011ff */
[----:B--2---:R-:W-:Y:S05]  /*6e90*/  @!P0 BRA `(.L_x_115) ;  /* 0x0000003000548947 */ /* 0x004fea0003800000 */
.L_x_114:
[----:B------:R-:W-:Y:S05]  /*6ea0*/  BSYNC B0 ;  /* 0x0000000000007941 */ /* 0x000fea0003800000 */
.L_x_113:
[----:B------:R-:W-:Y:S02]  /*6eb0*/  ISETP.NE.AND P0, PT, R67, RZ, PT ;  /* 0x000000ff4300720c */ /* 0x000fe40003f05270 */
[----:B------:R-:W-:Y:S11]  /*6ec0*/  IADD3 R65, PT, PT, R65, 0x1, RZ ;  /* 0x0000000141417810 */ /* 0x000ff60007ffe0ff */
[----:B------:R4:W1:Y:S04]  /*6ed0*/  @P0 LDS.128 R56, [R6] ;  /* 0x0000000006380984 */ /* 0x0008680000000c00 */
[----:B------:R4:W1:Y:S04]  /*6ee0*/  @P0 LDS.128 R60, [R5+0x10] ;  /* 0x00001000053c0984 */ /* 0x0008680000000c00 */
[----:B------:R4:W1:Y:S04]  /*6ef0*/  @P0 LDS.128 R68, [R4+0x20] ;  /* 0x0000200004440984 */ /* 0x0008680000000c00 */
[----:B------:R4:W1:Y:S02]  /*6f00*/  @P0 LDS.128 R76, [R3+0x30] ;  /* 0x00003000034c0984 */ /* 0x0008640000000c00 */
.L_x_112:
[----:B------:R-:W-:Y:S05]  /*6f10*/  BSYNC B1 ;  /* 0x0000000000017941 */ /* 0x000fea0003800000 */
.L_x_111:
[----:B--2---:R-:W-:Y:S05]  /*6f20*/  VIADD R0, R48, 0x20 ;  /* 0x0000002030007836 */ /* 0x004fea0000000000 */
[----:B------:R-:W-:Y:S04]  /*6f30*/  SHF.R.U32.HI R0, RZ, 0x15, R0 ;  /* 0x00000015ff007819 */ /* 0x000fe80000011600 */
[----:B------:R-:W-:Y:S11]  /*6f40*/  LOP3.LUT P0, RZ, R0, 0x3, R92, 0x48, !PT ;  /* 0x0000000300ff7812 */ /* 0x000ff6000780485c */
[----:B------:R-:W-:Y:S02]  /*6f50*/  @!UPT UIADD3 URZ, UPT, UPT, URZ, URZ, URZ ;  /* 0x000000fffffff290 */ /* 0x000fe4000fffe0ff */
[----:B------:R-:W-:Y:S05]  /*6f60*/  @!P0 BRA `(.L_x_116) ;  /* 0x0000000000408947 */ /* 0x000fea0003800000 */
[----:B------:R-:W2:Y:S01]  /*6f70*/  LDCU.64 UR8, c[0x4][0x70] ;  /* 0x01000e00ff0877ac */ /* 0x000ea20008000a00 */
[----:B----4-:R-:W-:Y:S01]  /*6f80*/  MOV R3, 0x0 ;  /* 0x0000000000037802 */ /* 0x010fe20000000f00 */
[----:B------:R-:W-:Y:S02]  /*6f90*/  HFMA2 R12, -RZ, RZ, 0, 5.9604644775390625e-08 ;  /* 0x00000001ff0c7431 */ /* 0x000fe400000001ff */
[----:B-1----:R-:W-:Y:S02]  /*6fa0*/  IMAD.MOV.U32 R8, RZ, RZ, 0x192 ;  /* 0x00000192ff087424 */ /* 0x002fe400078e00ff */
[----:B------:R-:W-:Y:S01]  /*6fb0*/  IMAD.MOV.U32 R13, RZ, RZ, RZ ;  /* 0x000000ffff0d7224 */ /* 0x000fe200078e00ff */
[----:B------:R-:W1:Y:S01]  /*6fc0*/  LDCU.64 UR6, c[0x4][0x78] ;  /* 0x01000f00ff0677ac */ /* 0x000e620008000a00 */
[----:B------:R-:W4:Y:S01]  /*6fd0*/  LDC.64 R2, c[0x4][R3] ;  /* 0x0100000003027b82 */ /* 0x000f220000000a00 */
[----:B------:R-:W5:Y:S01]  /*6fe0*/  LDCU.64 UR4, c[0x4][0x10] ;  /* 0x01000200ff0477ac */ /* 0x000f620008000a00 */
[----:B--2---:R-:W-:Y:S01]  /*6ff0*/  MOV R5, UR9 ;  /* 0x0000000900057c02 */ /* 0x004fe20008000f00 */
[----:B------:R-:W-:Y:S01]  /*7000*/  IMAD.U32 R4, RZ, RZ, UR8 ;  /* 0x00000008ff047e24 */ /* 0x000fe2000f8e00ff */
[----:B-1----:R-:W-:Y:S01]  /*7010*/  MOV R7, UR7 ;  /* 0x0000000700077c02 */ /* 0x002fe20008000f00 */
[----:B------:R-:W-:Y:S01]  /*7020*/  IMAD.U32 R6, RZ, RZ, UR6 ;  /* 0x00000006ff067e24 */ /* 0x000fe2000f8e00ff */
[----:B-----5:R-:W-:Y:S01]  /*7030*/  MOV R11, UR5 ;  /* 0x00000005000b7c02 */ /* 0x020fe20008000f00 */
[----:B------:R-:W-:Y:S02]  /*7040*/  IMAD.U32 R10, RZ, RZ, UR4 ;  /* 0x00000004ff0a7e24 */ /* 0x000fe4000f8e00ff */
[----:B------:R-:W-:Y:S07]  /*7050*/  LEPC R20, `(.L_x_116) ;  /* 0x000000001014794e */ /* 0x000fee0000000000 */
[----:B---34-:R-:W-:Y:S05]  /*7060*/  CALL.ABS.NOINC R2 ;  /* 0x0000000002007343 */ /* 0x018fea0003c00000 */
.L_x_116:
[----:B------:R-:W-:Y:S01]  /*7070*/  ISETP.NE.AND P6, PT, R107, RZ, PT ;  /* 0x000000ff6b00720c */ /* 0x000fe20003fc5270 */
[----:B------:R-:W-:Y:S05]  /*7080*/  WARPSYNC.ALL ;  /* 0x0000000000007948 */ /* 0x000fea0003800000 */
[----:B------:R-:W-:Y:S01]  /*7090*/  R2UR UR4, R48 ;  /* 0x00000000300472ca */ /* 0x000fe200000e0000 */
[----:B------:R-:W-:Y:S01]  /*70a0*/  BSSY.RECONVERGENT B0, `(.L_x_117) ;  /* 0x000008f000007945 */ /* 0x000fe20003800200 */
[----:B------:R-:W-:Y:S02]  /*70b0*/  MOV R50, UR51 ;  /* 0x0000003300327c02 */ /* 0x000fe40008000f00 */
[----:B-1--4-:R-:W-:Y:S02]  /*70c0*/  SHF.L.U32 R3, R56, 0x10, RZ ;  /* 0x0000001038037819 */ /* 0x012fe400000006ff */
[----:B------:R-:W-:Y:S02]  /*70d0*/  MOV R72, UR45 ;  /* 0x0000002d00487c02 */ /* 0x000fe40008000f00 */
[----:B------:R-:W-:Y:S02]  /*70e0*/  @P6 LEA R50, R50, UR49, 0x3 ;  /* 0x0000003132326c11 */ /* 0x000fe4000f8e18ff */
[C---:B------:R-:W-:Y:S02]  /*70f0*/  LOP3.LUT R51, R57.reuse, 0xffff0000, RZ, 0xc0, !PT ;  /* 0xffff000039337812 */ /* 0x040fe400078ec0ff */
[----:B------:R-:W-:Y:S01]  /*7100*/  @P6 IADD3 R50, PT, PT, R50, 0x70, RZ ;  /* 0x0000007032326810 */ /* 0x000fe20007ffe0ff */
[----:B------:R-:W1:Y:S01]  /*7110*/  LDTM.x32 R4, tmem[UR4+0x20] ;  /* 0x00002004000479ee */ /* 0x000e6200082c0000 */
[----:B------:R-:W-:Y:S02]  /*7120*/  ISETP.NE.AND P0, PT, R102, RZ, PT ;  /* 0x000000ff6600720c */ /* 0x000fe40003f05270 */
[----:B------:R-:W-:Y:S02]  /*7130*/  @P6 PRMT R72, R72, 0x654, R50 ;  /* 0x0000065448486816 */ /* 0x000fe40000000032 */
[----:B------:R-:W-:Y:S01]  /*7140*/  SHF.L.U32 R50, R57, 0x10, RZ ;  /* 0x0000001039327819 */ /* 0x000fe200000006ff */
[C---:B-1----:R-:W-:Y:S01]  /*7150*/  FMUL R0, R47.reuse, R4 ;  /* 0x000000042f007220 */ /* 0x042fe20000400000 */
[----:B------:R-:W-:Y:S01]  /*7160*/  LOP3.LUT R4, R56, 0xffff0000, RZ, 0xc0, !PT ;  /* 0xffff000038047812 */ /* 0x000fe200078ec0ff */
[C---:B------:R-:W-:Y:S01]  /*7170*/  FMUL R2, R47.reuse, R5 ;  /* 0x000000052f027220 */ /* 0x040fe20000400000 */
[----:B------:R-:W-:Y:S01]  /*7180*/  FMUL R7, R47, R7 ;  /* 0x000000072f077220 */ /* 0x000fe20000400000 */
[----:B------:R-:W-:Y:S01]  /*7190*/  FFMA R0, R49, R3, R0 ;  /* 0x0000000331007223 */ /* 0x000fe20000000000 */
[----:B------:R-:W-:Y:S01]  /*71a0*/  FMUL R3, R47, R6 ;  /* 0x000000062f037220 */ /* 0x000fe20000400000 */
[----:B------:R-:W-:Y:S01]  /*71b0*/  FFMA R2, R49, R4, R2 ;  /* 0x0000000431027223 */ /* 0x000fe20000000002 */
[C---:B------:R-:W-:Y:S01]  /*71c0*/  FMUL R4, R47.reuse, R8 ;  /* 0x000000082f047220 */ /* 0x040fe20000400000 */
[C---:B------:R-:W-:Y:S01]  /*71d0*/  FMUL R8, R47.reuse, R12 ;  /* 0x0000000c2f087220 */ /* 0x040fe20000400000 */
[C---:B------:R-:W-:Y:S01]  /*71e0*/  FMUL R12, R47.reuse, R16 ;  /* 0x000000102f0c7220 */ /* 0x040fe20000400000 */
[C---:B------:R-:W-:Y:S01]  /*71f0*/  FMUL R16, R47.reuse, R20 ;  /* 0x000000142f107220 */ /* 0x040fe20000400000 */
[----:B------:R-:W-:Y:S01]  /*7200*/  F2FP.BF16.F32.PACK_AB R52, R2, R0 ;  /* 0x000000000234723e */ /* 0x000fe200000010ff */
[C---:B------:R-:W-:Y:S01]  /*7210*/  FMUL R20, R47.reuse, R24 ;  /* 0x000000182f147220 */ /* 0x040fe20000400000 */
[C---:B------:R-:W-:Y:S01]  /*7220*/  LOP3.LUT R0, R58.reuse, 0xffff0000, RZ, 0xc0, !PT ;  /* 0xffff00003a007812 */ /* 0x040fe200078ec0ff */
[----:B------:R-:W-:Y:S01]  /*7230*/  FMUL R24, R47, R28 ;  /* 0x0000001c2f187220 */ /* 0x000fe20000400000 */
[----:B------:R-:W-:Y:S01]  /*7240*/  SHF.L.U32 R2, R59, 0x10, RZ ;  /* 0x000000103b027819 */ /* 0x000fe200000006ff */
[C---:B------:R-:W-:Y:S01]  /*7250*/  FMUL R28, R47.reuse, R32 ;  /* 0x000000202f1c7220 */ /* 0x040fe20000400000 */
[----:B------:R-:W-:Y:S01]  /*7260*/  SHF.L.U32 R32, R58, 0x10, RZ ;  /* 0x000000103a207819 */ /* 0x000fe200000006ff */
[----:B------:R-:W-:Y:S01]  /*7270*/  FMUL R5, R47, R9 ;  /* 0x000000092f057220 */ /* 0x000fe20000400000 */
[C---:B------:R-:W-:Y:S01]  /*7280*/  FFMA R3, R49.reuse, R50, R3 ;  /* 0x0000003231037223 */ /* 0x040fe20000000003 */
[----:B------:R-:W-:Y:S01]  /*7290*/  FFMA R7, R49, R51, R7 ;  /* 0x0000003331077223 */ /* 0x000fe20000000007 */
[----:B------:R-:W-:Y:S01]  /*72a0*/  FMUL R6, R47, R10 ;  /* 0x0000000a2f067220 */ /* 0x000fe20000400000 */
[----:B------:R-:W-:Y:S01]  /*72b0*/  FFMA R4, R49, R32, R4 ;  /* 0x0000002031047223 */ /* 0x000fe20000000004 */
[----:B------:R-:W-:Y:S01]  /*72c0*/  LOP3.LUT R32, R59, 0xffff0000, RZ, 0xc0, !PT ;  /* 0xffff00003b207812 */ /* 0x000fe200078ec0ff */
[----:B------:R-:W-:Y:S01]  /*72d0*/  FFMA R5, R49, R0, R5 ;  /* 0x0000000031057223 */ /* 0x000fe20000000005 */
[C---:B------:R-:W-:Y:S01]  /*72e0*/  SHF.L.U32 R0, R60.reuse, 0x10, RZ ;  /* 0x000000103c007819 */ /* 0x040fe200000006ff */
[----:B------:R-:W-:Y:S01]  /*72f0*/  FMUL R11, R47, R11 ;  /* 0x0000000b2f0b7220 */ /* 0x000fe20000400000 */
[----:B------:R-:W-:Y:S01]  /*7300*/  F2FP.BF16.F32.PACK_AB R53, R7, R3 ;  /* 0x000000030735723e */ /* 0x000fe200000010ff */
[C---:B------:R-:W-:Y:S01]  /*7310*/  FFMA R6, R49.reuse, R2, R6 ;  /* 0x0000000231067223 */ /* 0x040fe20000000006 */
[----:B------:R-:W-:Y:S01]  /*7320*/  LOP3.LUT R2, R60, 0xffff0000, RZ, 0xc0, !PT ;  /* 0xffff00003c027812 */ /* 0x000fe200078ec0ff */
[----:B------:R-:W-:Y:S01]  /*7330*/  FFMA R11, R49, R32, R11 ;  /* 0x00000020310b7223 */ /* 0x000fe2000000000b */
[----:B------:R-:W-:Y:S01]  /*7340*/  SHF.L.U32 R3, R61, 0x10, RZ ;  /* 0x000000103d037819 */ /* 0x000fe200000006ff */
[----:B------:R-:W-:Y:S01]  /*7350*/  FFMA R8, R49, R0, R8 ;  /* 0x0000000031087223 */ /* 0x000fe20000000008 */
[----:B------:R-:W-:Y:S01]  /*7360*/  LOP3.LUT R0, R61, 0xffff0000, RZ, 0xc0, !PT ;  /* 0xffff00003d007812 */ /* 0x000fe200078ec0ff */
[----:B------:R-:W-:Y:S01]  /*7370*/  FMUL R9, R47, R13 ;  /* 0x0000000d2f097220 */ /* 0x000fe20000400000 */
[----:B------:R-:W-:Y:S01]  /*7380*/  F2FP.BF16.F32.PACK_AB R54, R5, R4 ;  /* 0x000000040536723e */ /* 0x000fe200000010ff */
[----:B------:R-:W-:Y:S01]  /*7390*/  FMUL R10, R47, R14 ;  /* 0x0000000e2f0a7220 */ /* 0x000fe20000400000 */
[----:B------:R-:W-:Y:S01]  /*73a0*/  F2FP.BF16.F32.PACK_AB R55, R11, R6 ;  /* 0x000000060b37723e */ /* 0x000fe200000010ff */
[----:B------:R-:W-:Y:S01]  /*73b0*/  FMUL R15, R47, R15 ;  /* 0x0000000f2f0f7220 */ /* 0x000fe20000400000 */
[----:B------:R-:W-:Y:S01]  /*73c0*/  SHF.L.U32 R4, R77, 0x10, RZ ;  /* 0x000000104d047819 */ /* 0x000fe200000006ff */
[C---:B------:R-:W-:Y:S01]  /*73d0*/  FFMA R9, R49.reuse, R2, R9 ;  /* 0x0000000231097223 */ /* 0x040fe20000000009 */
[C---:B------:R-:W-:Y:S01]  /*73e0*/  SHF.L.U32 R2, R62.reuse, 0x10, RZ ;  /* 0x000000103e027819 */ /* 0x040fe200000006ff */
[C---:B------:R-:W-:Y:S01]  /*73f0*/  FFMA R10, R49.reuse, R3, R10 ;  /* 0x00000003310a7223 */ /* 0x040fe2000000000a */
[----:B------:R-:W-:Y:S01]  /*7400*/  LOP3.LUT R3, R62, 0xffff0000, RZ, 0xc0, !PT ;  /* 0xffff00003e037812 */ /* 0x000fe200078ec0ff */
[----:B------:R-:W-:Y:S01]  /*7410*/  FFMA R15, R49, R0, R15 ;  /* 0x00000000310f7223 */ /* 0x000fe2000000000f */
[----:B------:R-:W-:Y:S01]  /*7420*/  SHF.L.U32 R0, R63, 0x10, RZ ;  /* 0x000000103f007819 */ /* 0x000fe200000006ff */
[----:B------:R-:W-:Y:S01]  /*7430*/  FMUL R13, R47, R17 ;  /* 0x000000112f0d7220 */ /* 0x000fe20000400000 */
[----:B------:R-:W-:Y:S01]  /*7440*/  F2FP.BF16.F32.PACK_AB R8, R9, R8 ;  /* 0x000000080908723e */ /* 0x000fe200000010ff */
[----:B------:R-:W-:Y:S01]  /*7450*/  FMUL R14, R47, R18 ;  /* 0x000000122f0e7220 */ /* 0x000fe20000400000 */
[----:B------:R-:W-:Y:S01]  /*7460*/  F2FP.BF16.F32.PACK_AB R9, R15, R10 ;  /* 0x0000000a0f09723e */ /* 0x000fe200000010ff */
[----:B------:R-:W-:Y:S01]  /*7470*/  FFMA R12, R49, R2, R12 ;  /* 0x00000002310c7223 */ /* 0x000fe2000000000c */
[----:B------:R-:W-:Y:S01]  /*7480*/  LOP3.LUT R2, R63, 0xffff0000, RZ, 0xc0, !PT ;  /* 0xffff00003f027812 */ /* 0x000fe200078ec0ff */
[----:B------:R-:W-:Y:S01]  /*7490*/  FFMA R13, R49, R3, R13 ;  /* 0x00000003310d7223 */ /* 0x000fe2000000000d */
[----:B------:R-:W-:Y:S01]  /*74a0*/  SHF.L.U32 R3, R69, 0x10, RZ ;  /* 0x0000001045037819 */ /* 0x000fe200000006ff */
[----:B------:R-:W-:Y:S01]  /*74b0*/  FFMA R14, R49, R0, R14 ;  /* 0x00000000310e7223 */ /* 0x000fe2000000000e */
[C---:B------:R-:W-:Y:S01]  /*74c0*/  SHF.L.U32 R0, R68.reuse, 0x10, RZ ;  /* 0x0000001044007819 */ /* 0x040fe200000006ff */
[----:B------:R-:W-:Y:S01]  /*74d0*/  FMUL R19, R47, R19 ;  /* 0x000000132f137220 */ /* 0x000fe20000400000 */
[----:B------:R-:W-:Y:S01]  /*74e0*/  F2FP.BF16.F32.PACK_AB R10, R13, R12 ;  /* 0x0000000c0d0a723e */ /* 0x000fe200000010ff */
[----:B------:R-:W-:Y:S01]  /*74f0*/  FMUL R17, R47, R21 ;  /* 0x000000152f117220 */ /* 0x000fe20000400000 */
[----:B------:R-:W-:Y:S01]  /*7500*/  LOP3.LUT R5, R79, 0xffff0000, RZ, 0xc0, !PT ;  /* 0xffff00004f057812 */ /* 0x000fe200078ec0ff */
[C---:B------:R-:W-:Y:S01]  /*7510*/  FFMA R19, R49.reuse, R2, R19 ;  /* 0x0000000231137223 */ /* 0x040fe20000000013 */
[----:B------:R-:W-:Y:S01]  /*7520*/  LOP3.LUT R2, R68, 0xffff0000, RZ, 0xc0, !PT ;  /* 0xffff000044027812 */ /* 0x000fe200078ec0ff */
[----:B------:R1:W-:Y:S01]  /*7530*/  STS.128 [R100+0x2000], R52 ;  /* 0x0020003464007388 */ /* 0x0003e20000000c00 */
[----:B------:R-:W-:Y:S01]  /*7540*/  FFMA R16, R49, R0, R16 ;  /* 0x0000000031107223 */ /* 0x000fe20000000010 */
[----:B------:R-:W-:Y:S01]  /*7550*/  LOP3.LUT R0, R69, 0xffff0000, RZ, 0xc0, !PT ;  /* 0xffff000045007812 */ /* 0x000fe200078ec0ff */
[----:B------:R-:W-:Y:S01]  /*7560*/  FMUL R18, R47, R22 ;  /* 0x000000162f127220 */ /* 0x000fe20000400000 */
[----:B------:R-:W-:Y:S01]  /*7570*/  F2FP.BF16.F32.PACK_AB R11, R19, R14 ;  /* 0x0000000e130b723e */ /* 0x000fe200000010ff */
[----:B------:R-:W-:Y:S01]  /*7580*/  FMUL R23, R47, R23 ;  /* 0x000000172f177220 */ /* 0x000fe20000400000 */
[C---:B------:R-:W-:Y:S01]  /*7590*/  FFMA R17, R49.reuse, R2, R17 ;  /* 0x0000000231117223 */ /* 0x040fe20000000011 */
[C---:B------:R-:W-:Y:S01]  /*75a0*/  SHF.L.U32 R2, R70.reuse, 0x10, RZ ;  /* 0x0000001046027819 */ /* 0x040fe200000006ff */
[----:B------:R-:W-:Y:S01]  /*75b0*/  FFMA R18, R49, R3, R18 ;  /* 0x0000000331127223 */ /* 0x000fe20000000012 */
[----:B------:R-:W-:Y:S01]  /*75c0*/  SHF.L.U32 R3, R71, 0x10, RZ ;  /* 0x0000001047037819 */ /* 0x000fe200000006ff */
[----:B------:R1:W-:Y:S01]  /*75d0*/  STS.128 [R99+0x2010], R8 ;  /* 0x0020100863007388 */ /* 0x0003e20000000c00 */
[----:B------:R-:W-:Y:S01]  /*75e0*/  F2FP.BF16.F32.PACK_AB R16, R17, R16 ;  /* 0x000000101110723e */ /* 0x000fe200000010ff */
[----:B------:R-:W-:Y:S01]  /*75f0*/  FFMA R23, R49, R0, R23 ;  /* 0x0000000031177223 */ /* 0x000fe20000000017 */
[----:B------:R-:W-:Y:S01]  /*7600*/  LOP3.LUT R0, R70, 0xffff0000, RZ, 0xc0, !PT ;  /* 0xffff000046007812 */ /* 0x000fe200078ec0ff */
[C---:B------:R-:W-:Y:S01]  /*7610*/  FMUL R21, R47.reuse, R25 ;  /* 0x000000192f157220 */ /* 0x040fe20000400000 */
[----:B------:R-:W-:Y:S01]  /*7620*/  FMUL R22, R47, R26 ;  /* 0x0000001a2f167220 */ /* 0x000fe20000400000 */
[C---:B------:R-:W-:Y:S01]  /*7630*/  FFMA R20, R49.reuse, R2, R20 ;  /* 0x0000000231147223 */ /* 0x040fe20000000014 */
[C---:B------:R-:W-:Y:S01]  /*7640*/  SHF.L.U32 R2, R76.reuse, 0x10, RZ ;  /* 0x000000104c027819 */ /* 0x040fe200000006ff */
[----:B------:R-:W-:Y:S01]  /*7650*/  FFMA R21, R49, R0, R21 ;  /* 0x0000000031157223 */ /* 0x000fe20000000015 */
[----:B------:R-:W-:Y:S01]  /*7660*/  LOP3.LUT R0, R71, 0xffff0000, RZ, 0xc0, !PT ;  /* 0xffff000047007812 */ /* 0x000fe200078ec0ff */
[----:B------:R-:W-:Y:S01]  /*7670*/  FFMA R22, R49, R3, R22 ;  /* 0x0000000331167223 */ /* 0x000fe20000000016 */
[C---:B------:R-:W-:Y:S01]  /*7680*/  FMUL R27, R47.reuse, R27 ;  /* 0x0000001b2f1b7220 */ /* 0x040fe20000400000 */
[----:B------:R-:W-:Y:S01]  /*7690*/  LOP3.LUT R3, R76, 0xffff0000, RZ, 0xc0, !PT ;  /* 0xffff00004c037812 */ /* 0x000fe200078ec0ff */
[C---:B------:R-:W-:Y:S01]  /*76a0*/  FMUL R25, R47.reuse, R29 ;  /* 0x0000001d2f197220 */ /* 0x040fe20000400000 */
[----:B------:R-:W-:Y:S01]  /*76b0*/  FMUL R26, R47, R30 ;  /* 0x0000001e2f1a7220 */ /* 0x000fe20000400000 */
[C---:B------:R-:W-:Y:S01]  /*76c0*/  FFMA R27, R49.reuse, R0, R27 ;  /* 0x00000000311b7223 */ /* 0x040fe2000000001b */
[----:B------:R-:W-:Y:S01]  /*76d0*/  FFMA R24, R49, R2, R24 ;  /* 0x0000000231187223 */ /* 0x000fe20000000018 */
[----:B------:R-:W-:Y:S01]  /*76e0*/  LOP3.LUT R0, R77, 0xffff0000, RZ, 0xc0, !PT ;  /* 0xffff00004d007812 */ /* 0x000fe200078ec0ff */
[----:B------:R-:W-:Y:S01]  /*76f0*/  FFMA R25, R49, R3, R25 ;  /* 0x0000000331197223 */ /* 0x000fe20000000019 */
[----:B------:R-:W-:Y:S01]  /*7700*/  FMUL R31, R47, R31 ;  /* 0x0000001f2f1f7220 */ /* 0x000fe20000400000 */
[C---:B------:R-:W-:Y:S01]  /*7710*/  SHF.L.U32 R2, R78.reuse, 0x10, RZ ;  /* 0x000000104e027819 */ /* 0x040fe200000006ff */
[----:B------:R-:W-:Y:S01]  /*7720*/  FFMA R26, R49, R4, R26 ;  /* 0x00000004311a7223 */ /* 0x000fe2000000001a */
[----:B------:R-:W-:Y:S01]  /*7730*/  LOP3.LUT R3, R78, 0xffff0000, RZ, 0xc0, !PT ;  /* 0xffff00004e037812 */ /* 0x000fe200078ec0ff */
[----:B------:R-:W-:Y:S01]  /*7740*/  FMUL R29, R47, R33 ;  /* 0x000000212f1d7220 */ /* 0x000fe20000400000 */
[----:B------:R-:W-:Y:S01]  /*7750*/  SHF.L.U32 R4, R79, 0x10, RZ ;  /* 0x000000104f047819 */ /* 0x000fe200000006ff */
[----:B------:R-:W-:Y:S01]  /*7760*/  FMUL R30, R47, R34 ;  /* 0x000000222f1e7220 */ /* 0x000fe20000400000 */
[----:B------:R-:W-:Y:S01]  /*7770*/  F2FP.BF16.F32.PACK_AB R17, R23, R18 ;  /* 0x000000121711723e */ /* 0x000fe200000010ff */
[----:B------:R-:W-:Y:S01]  /*7780*/  FFMA R31, R49, R0, R31 ;  /* 0x00000000311f7223 */ /* 0x000fe2000000001f */
[----:B------:R-:W-:Y:S01]  /*7790*/  FMUL R35, R47, R35 ;  /* 0x000000232f237220 */ /* 0x000fe20000400000 */
[----:B------:R-:W-:Y:S01]  /*77a0*/  F2FP.BF16.F32.PACK_AB R18, R21, R20 ;  /* 0x000000141512723e */ /* 0x000fe200000010ff */
[----:B------:R-:W-:Y:S01]  /*77b0*/  FFMA R28, R49, R2, R28 ;  /* 0x00000002311c7223 */ /* 0x000fe2000000001c */
[----:B------:R-:W-:Y:S01]  /*77c0*/  F2FP.BF16.F32.PACK_AB R19, R27, R22 ;  /* 0x000000161b13723e */ /* 0x000fe200000010ff */
[C---:B------:R-:W-:Y:S01]  /*77d0*/  FFMA R29, R49.reuse, R3, R29 ;  /* 0x00000003311d7223 */ /* 0x040fe2000000001d */
[C---:B------:R-:W-:Y:S01]  /*77e0*/  FFMA R30, R49.reuse, R4, R30 ;  /* 0x00000004311e7223 */ /* 0x040fe2000000001e */
[----:B------:R-:W-:Y:S01]  /*77f0*/  FFMA R35, R49, R5, R35 ;  /* 0x0000000531237223 */ /* 0x000fe20000000023 */
[----:B------:R-:W-:Y:S01]  /*7800*/  F2FP.BF16.F32.PACK_AB R24, R25, R24 ;  /* 0x000000181918723e */ /* 0x000fe200000010ff */
[----:B------:R1:W-:Y:S01]  /*7810*/  STS.128 [R98+0x2020], R16 ;  /* 0x0020201062007388 */ /* 0x0003e20000000c00 */
[----:B------:R-:W-:Y:S02]  /*7820*/  F2FP.BF16.F32.PACK_AB R25, R31, R26 ;  /* 0x0000001a1f19723e */ /* 0x000fe400000010ff */
[----:B------:R-:W-:Y:S02]  /*7830*/  F2FP.BF16.F32.PACK_AB R26, R29, R28 ;  /* 0x0000001c1d1a723e */ /* 0x000fe400000010ff */
[----:B------:R-:W-:Y:S02]  /*7840*/  F2FP.BF16.F32.PACK_AB R27, R35, R30 ;  /* 0x0000001e231b723e */ /* 0x000fe400000010ff */
[----:B------:R-:W-:Y:S02]  /*7850*/  LEA R0, R65, UR49, 0x3 ;  /* 0x0000003141007c11 */ /* 0x000fe4000f8e18ff */
[----:B------:R-:W-:Y:S01]  /*7860*/  @P6 SHF.L.U32 R2, R97, 0x1f, RZ ;  /* 0x0000001f61026819 */ /* 0x000fe200000006ff */
        /* <DEDUP_REMOVED lines=9> */
[----:B------:R-:W-:Y:S02]  /*7900*/  UIADD3 UR8, UP0, UPT, UR52, 0xa80, URZ ;  /* 0x00000a8034087890 */ /* 0x000fe4000ff1e0ff */
[----:B------:R-:W-:Y:S02]  /*7910*/  UIADD3 UR5, UPT, UPT, UR37, 0x20, URZ ;  /* 0x0000002025057890 */ /* 0x000fe4000fffe0ff */
[----:B------:R-:W-:Y:S02]  /*7920*/  UIADD3 UR4, UPT, UPT, UR49, 0x2200, URZ ;  /* 0x0000220031047890 */ /* 0x000fe4000fffe0ff */
[----:B------:R-:W-:Y:S01]  /*7930*/  UIADD3.X UR9, UPT, UPT, URZ, UR53, URZ, UP0, !UPT ;  /* 0x00000035ff097290 */ /* 0x000fe200087fe4ff */
[----:B------:R-:W-:Y:S01]  /*7940*/  UMOV UR6, UR38 ;  /* 0x0000002600067c82 */ /* 0x000fe20008000000 */
[----:B------:R-:W-:Y:S07]  /*7950*/  UMOV UR7, UR44 ;  /* 0x0000002c00077c82 */ /* 0x000fee0008000000 */
[----:B------:R2:W-:Y:S01]  /*7960*/  UTMASTG.3D [UR4], [UR8] ;  /* 0x00000004080073b5 */ /* 0x0005e20008010000 */
[----:B------:R0:W-:Y:S01]  /*7970*/  UTMACMDFLUSH ;  /* 0x00000000000079b7 */ /* 0x0001e20000000000 */
[----:B--2---:R-:W-:Y:S04]  /*7980*/  DEPBAR.LE SB0, 0x1 ;  /* 0x000080400000791a */ /* 0x004fe80000000000 */
.L_x_118:
[----:B------:R-:W-:Y:S05]  /*7990*/  BSYNC.RECONVERGENT B0 ;  /* 0x0000000000007941 */ /* 0x000fea0003800200 */
.L_x_117:
[----:B------:R-:W-:Y:S01]  /*79a0*/  BAR.SYNC.DEFER_BLOCKING 0x1, 0x80 ;  /* 0x0042000000007b1d */ /* 0x000fe20000010000 */
[----:B------:R-:W-:Y:S04]  /*79b0*/  UIADD3 UR36, UPT, UPT, UR51, 0x1, URZ ;  /* 0x0000000133247890 */ /* 0x000fe8000fffe0ff */
[----:B------:R-:W-:Y:S04]  /*79c0*/  UISETP.NE.AND UP0, UPT, UR36, 0x4, UPT ;  /* 0x000000042400788c */ /* 0x000fe8000bf05270 */
[----:B------:R-:W-:Y:S01]  /*79d0*/  USEL UR36, UR36, URZ, UP0 ;  /* 0x000000ff24247287 */ /* 0x000fe20008000000 */
[----:B------:R2:W-:Y:S01]  /*79e0*/  @P6 SYNCS.ARRIVE.TRANS64.RED.A1T0 RZ, [R72+URZ], RZ ;  /* 0x000000ff48ff69a7 */ /* 0x0005e200081004ff */
[----:B------:R-:W-:Y:S01]  /*79f0*/  BSSY B1, `(.L_x_119) ;  /* 0x0000017000017945 */ /* 0x000fe20003800000 */
[----:B------:R-:W4:Y:S02]  /*7a00*/  @P6 SYNCS.PHASECHK.TRANS64.TRYWAIT P0, [R0+URZ+0x50], R2 ;  /* 0x00005002000065a7 */ /* 0x000f2400080011ff */
[----:B----4-:R-:W-:Y:S01]  /*7a10*/  @P6 SEL R66, RZ, 0x1, !P0 ;  /* 0x00000001ff426807 */ /* 0x010fe20004000000 */
[----:B--2---:R-:W-:Y:S06]  /*7a20*/  @!P6 BRA `(.L_x_120) ;  /* 0x00000000004ce947 */ /* 0x004fec0003800000 */
        /* <DEDUP_REMOVED lines=9> */
[----:B------:R-:W-:Y:S04]  /*7ac0*/  SHF.L.U32 R6, R97, 0x1f, RZ ;  /* 0x0000001f61067819 */ /* 0x000fe800000006ff */
[----:B------:R-:W2:Y:S02]  /*7ad0*/  SYNCS.PHASECHK.TRANS64.TRYWAIT P0, [R0+URZ+0x50], R6 ;  /* 0x00005006000075a7 */ /* 0x000ea400080011ff */
[----:B--2---:R-:W-:Y:S05]  /*7ae0*/  @!P0 BRA `(.L_x_123) ;  /* 0x0000002400548947 */ /* 0x004fea0003800000 */
.L_x_122:
[----:B------:R-:W-:Y:S05]  /*7af0*/  BSYNC B0 ;  /* 0x0000000000007941 */ /* 0x000fea0003800000 */
.L_x_121:
[----:B------:R-:W-:Y:S02]  /*7b00*/  ISETP.NE.AND P0, PT, R67, RZ, PT ;  /* 0x000000ff4300720c */ /* 0x000fe40003f05270 */
[----:B------:R-:W-:Y:S11]  /*7b10*/  IADD3 R65, PT, PT, R65, 0x1, RZ ;  /* 0x0000000141417810 */ /* 0x000ff60007ffe0ff */
[----:B------:R4:W1:Y:S04]  /*7b20*/  @P0 LDS.128 R56, [R5] ;  /* 0x0000000005380984 */ /* 0x0008680000000c00 */
[----:B------:R4:W1:Y:S04]  /*7b30*/  @P0 LDS.128 R60, [R4+0x10] ;  /* 0x00001000043c0984 */ /* 0x0008680000000c00 */
[----:B------:R4:W1:Y:S04]  /*7b40*/  @P0 LDS.128 R68, [R3+0x20] ;  /* 0x0000200003440984 */ /* 0x0008680000000c00 */
[----:B------:R4:W1:Y:S02]  /*7b50*/  @P0 LDS.128 R76, [R2+0x30] ;  /* 0x00003000024c0984 */ /* 0x0008640000000c00 */
.L_x_120:
[----:B------:R-:W-:Y:S05]  /*7b60*/  BSYNC B1 ;  /* 0x0000000000017941 */ /* 0x000fea0003800000 */
.L_x_119:
        /* <DEDUP_REMOVED lines=21> */
.L_x_124:
        /* <DEDUP_REMOVED lines=146> */
.L_x_126:
[----:B------:R-:W-:Y:S05]  /*85e0*/  BSYNC.RECONVERGENT B0 ;  /* 0x0000000000007941 */ /* 0x000fea0003800200 */
.L_x_125:
        /* <DEDUP_REMOVED lines=21> */
.L_x_130:
[----:B------:R-:W-:Y:S05]  /*8740*/  BSYNC B0 ;  /* 0x0000000000007941 */ /* 0x000fea0003800000 */
.L_x_129:
[----:B------:R-:W-:Y:S11]  /*8750*/  ISETP.NE.AND P0, PT, R67, RZ, PT ;  /* 0x000000ff4300720c */ /* 0x000ff60003f05270 */
[----:B------:R-:W-:Y:S02]  /*8760*/  @!UPT UIADD3 URZ, UPT, UPT, URZ, URZ, URZ ;  /* 0x000000fffffff290 */ /* 0x000fe4000fffe0ff */
[----:B------:R4:W1:Y:S04]  /*8770*/  @P0 LDS.128 R56, [R4] ;  /* 0x0000000004380984 */ /* 0x0008680000000c00 */
[----:B------:R4:W1:Y:S04]  /*8780*/  @P0 LDS.128 R60, [R3+0x10] ;  /* 0x00001000033c0984 */ /* 0x0008680000000c00 */
[----:B------:R4:W1:Y:S04]  /*8790*/  @P0 LDS.128 R68, [R2+0x20] ;  /* 0x0000200002440984 */ /* 0x0008680000000c00 */
[----:B------:R4:W1:Y:S02]  /*87a0*/  @P0 LDS.128 R76, [R65+0x30] ;  /* 0x00003000414c0984 */ /* 0x0008640000000c00 */
.L_x_128:
[----:B------:R-:W-:Y:S05]  /*87b0*/  BSYNC B1 ;  /* 0x0000000000017941 */ /* 0x000fea0003800000 */
.L_x_127:
        /* <DEDUP_REMOVED lines=21> */
.L_x_132:
[----:B------:R-:W-:Y:S01]  /*8910*/  ISETP.NE.AND P0, PT, R102, RZ, PT ;  /* 0x000000ff6600720c */ /* 0x000fe20003f05270 */
[----:B------:R-:W-:Y:S05]  /*8920*/  WARPSYNC.ALL ;  /* 0x0000000000007948 */ /* 0x000fea0003800000 */
[----:B------:R-:W-:Y:S01]  /*8930*/  R2UR UR4, R48 ;  /* 0x00000000300472ca */ /* 0x000fe200000e0000 */
[----:B------:R-:W-:Y:S01]  /*8940*/  BSSY.RECONVERGENT B0, `(.L_x_133) ;  /* 0x000008c000007945 */ /* 0x000fe20003800200 */
[----:B------:R-:W-:Y:S02]  /*8950*/  R2UR UR5, R64 ;  /* 0x00000000400572ca */ /* 0x000fe400000e0000 */
[C---:B-1----:R-:W-:Y:S02]  /*8960*/  SHF.L.U32 R0, R56.reuse, 0x10, RZ ;  /* 0x0000001038007819 */ /* 0x042fe400000006ff */
[----:B----4-:R-:W-:Y:S02]  /*8970*/  LOP3.LUT R2, R56, 0xffff0000, RZ, 0xc0, !PT ;  /* 0xffff000038027812 */ /* 0x010fe400078ec0ff */
[C---:B------:R-:W-:Y:S02]  /*8980*/  SHF.L.U32 R3, R57.reuse, 0x10, RZ ;  /* 0x0000001039037819 */ /* 0x040fe400000006ff */
[----:B------:R-:W-:Y:S02]  /*8990*/  LOP3.LUT R48, R57, 0xffff0000, RZ, 0xc0, !PT ;  /* 0xffff000039307812 */ /* 0x000fe400078ec0ff */
[C---:B------:R-:W-:Y:S01]  /*89a0*/  SHF.L.U32 R50, R58.reuse, 0x10, RZ ;  /* 0x000000103a327819 */ /* 0x040fe200000006ff */
[----:B------:R-:W1:Y:S01]  /*89b0*/  LDTM.x32 R4, tmem[UR4+0x60] ;  /* 0x00006004000479ee */ /* 0x000e6200082c0000 */
[----:B------:R-:W-:Y:S01]  /*89c0*/  LOP3.LUT R51, R58, 0xffff0000, RZ, 0xc0, !PT ;  /* 0xffff00003a337812 */ /* 0x000fe200078ec0ff */
[----:B------:R-:W-:Y:S01]  /*89d0*/  NOP ;  /* 0x0000000000007918 */ /* 0x000fe20000000000 */
[C---:B------:R-:W-:Y:S01]  /*89e0*/  SHF.L.U32 R52, R59.reuse, 0x10, RZ ;  /* 0x000000103b347819 */ /* 0x040fe200000006ff */
[----:B------:R-:W-:Y:S01]  /*89f0*/  UIADD3 UR5, UPT, UPT, UR5, 0xd0, URZ ;  /* 0x000000d005057890 */ /* 0x000fe2000fffe0ff */
[----:B------:R-:W-:Y:S02]  /*8a00*/  LOP3.LUT R53, R59, 0xffff0000, RZ, 0xc0, !PT ;  /* 0xffff00003b357812 */ /* 0x000fe400078ec0ff */
[C---:B------:R-:W-:Y:S01]  /*8a10*/  SHF.L.U32 R54, R60.reuse, 0x10, RZ ;  /* 0x000000103c367819 */ /* 0x040fe200000006ff */
[----:B------:R-:W-:Y:S01]  /*8a20*/  UPRMT UR5, UR45, 0x654, UR5 ;  /* 0x000006542d057896 */ /* 0x000fe20008000005 */
[----:B------:R-:W-:Y:S02]  /*8a30*/  LOP3.LUT R55, R60, 0xffff0000, RZ, 0xc0, !PT ;  /* 0xffff00003c377812 */ /* 0x000fe400078ec0ff */
[C---:B------:R-:W-:Y:S02]  /*8a40*/  SHF.L.U32 R56, R61.reuse, 0x10, RZ ;  /* 0x000000103d387819 */ /* 0x040fe400000006ff */
[----:B------:R-:W-:Y:S02]  /*8a50*/  LOP3.LUT R57, R61, 0xffff0000, RZ, 0xc0, !PT ;  /* 0xffff00003d397812 */ /* 0x000fe400078ec0ff */
[C---:B------:R-:W-:Y:S02]  /*8a60*/  SHF.L.U32 R58, R62.reuse, 0x10, RZ ;  /* 0x000000103e3a7819 */ /* 0x040fe400000006ff */
[----:B------:R-:W-:Y:S01]  /*8a70*/  LOP3.LUT R59, R62, 0xffff0000, RZ, 0xc0, !PT ;  /* 0xffff00003e3b7812 */ /* 0x000fe200078ec0ff */
[----:B-1----:R-:W-:Y:S01]  /*8a80*/  SYNCS.ARRIVE.TRANS64.RED.A1T0 RZ, [UR5], RZ ;  /* 0x000000ffffff79a7 */ /* 0x002fe20008100405 */
[C---:B------:R-:W-:Y:S02]  /*8a90*/  SHF.L.U32 R60, R63.reuse, 0x10, RZ ;  /* 0x000000103f3c7819 */ /* 0x040fe400000006ff */
[----:B------:R-:W-:Y:S02]  /*8aa0*/  LOP3.LUT R61, R63, 0xffff0000, RZ, 0xc0, !PT ;  /* 0xffff00003f3d7812 */ /* 0x000fe400078ec0ff */
[C---:B------:R-:W-:Y:S01]  /*8ab0*/  SHF.L.U32 R62, R68.reuse, 0x10, RZ ;  /* 0x00000010443e7819 */ /* 0x040fe200000006ff */
[C---:B------:R-:W-:Y:S01]  /*8ac0*/  FMUL R4, R47.reuse, R4 ;  /* 0x000000042f047220 */ /* 0x040fe20000400000 */
[C---:B------:R-:W-:Y:S01]  /*8ad0*/  FMUL R5, R47.reuse, R5 ;  /* 0x000000052f057220 */ /* 0x040fe20000400000 */
[----:B------:R-:W-:Y:S01]  /*8ae0*/  FMUL R6, R47, R6 ;  /* 0x000000062f067220 */ /* 0x000fe20000400000 */
[----:B------:R-:W-:Y:S01]  /*8af0*/  LOP3.LUT R63, R68, 0xffff0000, RZ, 0xc0, !PT ;  /* 0xffff0000443f7812 */ /* 0x000fe200078ec0ff */
[C---:B------:R-:W-:Y:S01]  /*8b00*/  FFMA R4, R49.reuse, R0, R4 ;  /* 0x0000000031047223 */ /* 0x040fe20000000004 */
[----:B------:R-:W-:Y:S01]  /*8b10*/  FFMA R5, R49, R2, R5 ;  /* 0x0000000231057223 */ /* 0x000fe20000000005 */
[----:B------:R-:W-:Y:S01]  /*8b20*/  SHF.L.U32 R64, R69, 0x10, RZ ;  /* 0x0000001045407819 */ /* 0x000fe200000006ff */
[----:B------:R-:W-:Y:S01]  /*8b30*/  FFMA R6, R49, R3, R6 ;  /* 0x0000000331067223 */ /* 0x000fe20000000006 */
[----:B------:R-:W-:Y:S01]  /*8b40*/  FMUL R7, R47, R7 ;  /* 0x000000072f077220 */ /* 0x000fe20000400000 */
[----:B------:R-:W-:Y:S01]  /*8b50*/  LOP3.LUT R65, R69, 0xffff0000, RZ, 0xc0, !PT ;  /* 0xffff000045417812 */ /* 0x000fe200078ec0ff */
[----:B------:R-:W-:Y:S01]  /*8b60*/  FMUL R8, R47, R8 ;  /* 0x000000082f087220 */ /* 0x000fe20000400000 */
[----:B------:R-:W-:Y:S01]  /*8b70*/  F2FP.BF16.F32.PACK_AB R4, R5, R4 ;  /* 0x000000040504723e */ /* 0x000fe200000010ff */
[----:B------:R-:W-:Y:S01]  /*8b80*/  FFMA R7, R49, R48, R7 ;  /* 0x0000003031077223 */ /* 0x000fe20000000007 */
[----:B------:R-:W-:Y:S01]  /*8b90*/  FMUL R9, R47, R9 ;  /* 0x000000092f097220 */ /* 0x000fe20000400000 */
[----:B------:R-:W-:Y:S01]  /*8ba0*/  FFMA R8, R49, R50, R8 ;  /* 0x0000003231087223 */ /* 0x000fe20000000008 */
[C---:B------:R-:W-:Y:S01]  /*8bb0*/  SHF.L.U32 R66, R70.reuse, 0x10, RZ ;  /* 0x0000001046427819 */ /* 0x040fe200000006ff */
[----:B------:R-:W-:Y:S01]  /*8bc0*/  FMUL R0, R47, R10 ;  /* 0x0000000a2f007220 */ /* 0x000fe20000400000 */
[----:B------:R-:W-:Y:S01]  /*8bd0*/  F2FP.BF16.F32.PACK_AB R5, R7, R6 ;  /* 0x000000060705723e */ /* 0x000fe200000010ff */
[----:B------:R-:W-:Y:S01]  /*8be0*/  FFMA R9, R49, R51, R9 ;  /* 0x0000003331097223 */ /* 0x000fe20000000009 */
[----:B------:R-:W-:Y:S01]  /*8bf0*/  FMUL R2, R47, R11 ;  /* 0x0000000b2f027220 */ /* 0x000fe20000400000 */
[----:B------:R-:W-:Y:S01]  /*8c00*/  FFMA R0, R49, R52, R0 ;  /* 0x0000003431007223 */ /* 0x000fe20000000000 */
[----:B------:R-:W-:Y:S01]  /*8c10*/  LOP3.LUT R67, R70, 0xffff0000, RZ, 0xc0, !PT ;  /* 0xffff000046437812 */ /* 0x000fe200078ec0ff */
[----:B------:R-:W-:Y:S01]  /*8c20*/  FMUL R3, R47, R12 ;  /* 0x0000000c2f037220 */ /* 0x000fe20000400000 */
[----:B------:R-:W-:Y:S01]  /*8c30*/  F2FP.BF16.F32.PACK_AB R6, R9, R8 ;  /* 0x000000080906723e */ /* 0x000fe200000010ff */
[----:B------:R-:W-:Y:S01]  /*8c40*/  FFMA R2, R49, R53, R2 ;  /* 0x0000003531027223 */ /* 0x000fe20000000002 */
[----:B------:R-:W-:Y:S01]  /*8c50*/  FMUL R10, R47, R13 ;  /* 0x0000000d2f0a7220 */ /* 0x000fe20000400000 */
[----:B------:R-:W-:Y:S01]  /*8c60*/  FFMA R3, R49, R54, R3 ;  /* 0x0000003631037223 */ /* 0x000fe20000000003 */
[----:B------:R-:W-:Y:S01]  /*8c70*/  SHF.L.U32 R68, R71, 0x10, RZ ;  /* 0x0000001047447819 */ /* 0x000fe200000006ff */
[----:B------:R-:W-:Y:S01]  /*8c80*/  FMUL R11, R47, R14 ;  /* 0x0000000e2f0b7220 */ /* 0x000fe20000400000 */
[----:B------:R-:W-:Y:S01]  /*8c90*/  F2FP.BF16.F32.PACK_AB R7, R2, R0 ;  /* 0x000000000207723e */ /* 0x000fe200000010ff */
[----:B------:R-:W-:Y:S01]  /*8ca0*/  FFMA R10, R49, R55, R10 ;  /* 0x00000037310a7223 */ /* 0x000fe2000000000a */
[C---:B------:R-:W-:Y:S01]  /*8cb0*/  FMUL R15, R47.reuse, R15 ;  /* 0x0000000f2f0f7220 */ /* 0x040fe20000400000 */
[C---:B------:R-:W-:Y:S01]  /*8cc0*/  FMUL R12, R47.reuse, R16 ;  /* 0x000000102f0c7220 */ /* 0x040fe20000400000 */
[----:B------:R-:W-:Y:S01]  /*8cd0*/  FMUL R13, R47, R17 ;  /* 0x000000112f0d7220 */ /* 0x000fe20000400000 */
[----:B------:R1:W-:Y:S01]  /*8ce0*/  STS.128 [R100+0x6000], R4 ;  /* 0x0060000464007388 */ /* 0x0003e20000000c00 */
[----:B------:R-:W-:Y:S01]  /*8cf0*/  LOP3.LUT R69, R71, 0xffff0000, RZ, 0xc0, !PT ;  /* 0xffff000047457812 */ /* 0x000fe200078ec0ff */
[C---:B------:R-:W-:Y:S01]  /*8d00*/  FFMA R11, R49.reuse, R56, R11 ;  /* 0x00000038310b7223 */ /* 0x040fe2000000000b */
[----:B------:R-:W-:Y:S01]  /*8d10*/  SHF.L.U32 R70, R76, 0x10, RZ ;  /* 0x000000104c467819 */ /* 0x000fe200000006ff */
[C---:B------:R-:W-:Y:S01]  /*8d20*/  FFMA R15, R49.reuse, R57, R15 ;  /* 0x00000039310f7223 */ /* 0x040fe2000000000f */
[----:B------:R-:W-:Y:S01]  /*8d30*/  F2FP.BF16.F32.PACK_AB R8, R10, R3 ;  /* 0x000000030a08723e */ /* 0x000fe200000010ff */
[C---:B------:R-:W-:Y:S01]  /*8d40*/  FFMA R12, R49.reuse, R58, R12 ;  /* 0x0000003a310c7223 */ /* 0x040fe2000000000c */
[----:B------:R-:W-:Y:S01]  /*8d50*/  FFMA R13, R49, R59, R13 ;  /* 0x0000003b310d7223 */ /* 0x000fe2000000000d */
[C---:B------:R-:W-:Y:S01]  /*8d60*/  FMUL R14, R47.reuse, R18 ;  /* 0x000000122f0e7220 */ /* 0x040fe20000400000 */
[C---:B------:R-:W-:Y:S01]  /*8d70*/  FMUL R19, R47.reuse, R19 ;  /* 0x000000132f137220 */ /* 0x040fe20000400000 */
[C---:B------:R-:W-:Y:S01]  /*8d80*/  FMUL R16, R47.reuse, R20 ;  /* 0x000000142f107220 */ /* 0x040fe20000400000 */
[----:B------:R-:W-:Y:S01]  /*8d90*/  FMUL R17, R47, R21 ;  /* 0x000000152f117220 */ /* 0x000fe20000400000 */
[----:B------:R-:W-:Y:S01]  /*8da0*/  FFMA R14, R49, R60, R14 ;  /* 0x0000003c310e7223 */ /* 0x000fe2000000000e */
        /* <DEDUP_REMOVED lines=9> */
[----:B------:R-:W-:Y:S01]  /*8e40*/  F2FP.BF16.F32.PACK_AB R9, R15, R11 ;  /* 0x0000000b0f09723e */ /* 0x000fe200000010ff */
[----:B------:R-:W-:Y:S01]  /*8e50*/  FFMA R23, R49, R65, R23 ;  /* 0x0000004131177223 */ /* 0x000fe20000000017 */
[----:B------:R-:W-:Y:S01]  /*8e60*/  FMUL R27, R47, R27 ;  /* 0x0000001b2f1b7220 */ /* 0x000fe20000400000 */
[----:B------:R-:W-:Y:S01]  /*8e70*/  F2FP.BF16.F32.PACK_AB R10, R13, R12 ;  /* 0x0000000c0d0a723e */ /* 0x000fe200000010ff */
[----:B------:R-:W-:Y:S01]  /*8e80*/  FFMA R20, R49, R66, R20 ;  /* 0x0000004231147223 */ /* 0x000fe20000000014 */
[----:B------:R-:W-:Y:S01]  /*8e90*/  F2FP.BF16.F32.PACK_AB R11, R19, R14 ;  /* 0x0000000e130b723e */ /* 0x000fe200000010ff */
[----:B------:R-:W-:Y:S01]  /*8ea0*/  FMUL R24, R47, R28 ;  /* 0x0000001c2f187220 */ /* 0x000fe20000400000 */
[----:B------:R-:W-:Y:S01]  /*8eb0*/  LOP3.LUT R71, R76, 0xffff0000, RZ, 0xc0, !PT ;  /* 0xffff00004c477812 */ /* 0x000fe200078ec0ff */
[----:B------:R-:W-:Y:S01]  /*8ec0*/  FFMA R21, R49, R67, R21 ;  /* 0x0000004331157223 */ /* 0x000fe20000000015 */
[----:B------:R-:W-:Y:S01]  /*8ed0*/  SHF.L.U32 R72, R77, 0x10, RZ ;  /* 0x000000104d487819 */ /* 0x000fe200000006ff */
[----:B------:R1:W-:Y:S01]  /*8ee0*/  STS.128 [R99+0x6010], R8 ;  /* 0x0060100863007388 */ /* 0x0003e20000000c00 */
[----:B------:R-:W-:Y:S01]  /*8ef0*/  FMUL R25, R47, R29 ;  /* 0x0000001d2f197220 */ /* 0x000fe20000400000 */
[----:B------:R-:W-:Y:S01]  /*8f00*/  FFMA R22, R49, R68, R22 ;  /* 0x0000004431167223 */ /* 0x000fe20000000016 */
[----:B------:R-:W-:Y:S01]  /*8f10*/  LOP3.LUT R73, R77, 0xffff0000, RZ, 0xc0, !PT ;  /* 0xffff00004d497812 */ /* 0x000fe200078ec0ff */
[----:B------:R-:W-:Y:S01]  /*8f20*/  FMUL R26, R47, R30 ;  /* 0x0000001e2f1a7220 */ /* 0x000fe20000400000 */
[----:B------:R-:W-:Y:S01]  /*8f30*/  FFMA R27, R49, R69, R27 ;  /* 0x00000045311b7223 */ /* 0x000fe2000000001b */
[C---:B------:R-:W-:Y:S01]  /*8f40*/  SHF.L.U32 R74, R78.reuse, 0x10, RZ ;  /* 0x000000104e4a7819 */ /* 0x040fe200000006ff */
[----:B------:R-:W-:Y:S01]  /*8f50*/  FMUL R31, R47, R31 ;  /* 0x0000001f2f1f7220 */ /* 0x000fe20000400000 */
[----:B------:R-:W-:Y:S01]  /*8f60*/  FFMA R24, R49, R70, R24 ;  /* 0x0000004631187223 */ /* 0x000fe20000000018 */
[----:B------:R-:W-:Y:S01]  /*8f70*/  LOP3.LUT R75, R78, 0xffff0000, RZ, 0xc0, !PT ;  /* 0xffff00004e4b7812 */ /* 0x000fe200078ec0ff */
[----:B------:R-:W-:Y:S01]  /*8f80*/  FMUL R28, R47, R32 ;  /* 0x000000202f1c7220 */ /* 0x000fe20000400000 */
[----:B------:R-:W-:Y:S01]  /*8f90*/  FFMA R25, R49, R71, R25 ;  /* 0x0000004731197223 */ /* 0x000fe20000000019 */
[----:B------:R-:W-:Y:S01]  /*8fa0*/  SHF.L.U32 R76, R79, 0x10, RZ ;  /* 0x000000104f4c7819 */ /* 0x000fe200000006ff */
[----:B------:R-:W-:Y:S01]  /*8fb0*/  FMUL R29, R47, R33 ;  /* 0x000000212f1d7220 */ /* 0x000fe20000400000 */
[----:B------:R-:W-:Y:S01]  /*8fc0*/  F2FP.BF16.F32.PACK_AB R16, R17, R16 ;  /* 0x000000101110723e */ /* 0x000fe200000010ff */
[----:B------:R-:W-:Y:S01]  /*8fd0*/  FFMA R26, R49, R72, R26 ;  /* 0x00000048311a7223 */ /* 0x000fe2000000001a */
[----:B------:R-:W-:Y:S01]  /*8fe0*/  LOP3.LUT R77, R79, 0xffff0000, RZ, 0xc0, !PT ;  /* 0xffff00004f4d7812 */ /* 0x000fe200078ec0ff */
        /* <DEDUP_REMOVED lines=33> */
.L_x_134:
[----:B------:R-:W-:Y:S05]  /*9200*/  BSYNC.RECONVERGENT B0 ;  /* 0x0000000000007941 */ /* 0x000fea0003800200 */
.L_x_133:
[----:B------:R-:W-:Y:S01]  /*9210*/  BAR.SYNC.DEFER_BLOCKING 0x1, 0x80 ;  /* 0x0042000000007b1d */ /* 0x000fe20000010000 */
[----:B------:R-:W-:Y:S01]  /*9220*/  UISETP.NE.AND UP0, UPT, UR50, -0x4, UPT ;  /* 0xfffffffc3200788c */ /* 0x000fe2000bf05270 */
[----:B------:R-:W-:Y:S08]  /*9230*/  IADD3 R45, PT, PT, R45, 0x1, RZ ;  /* 0x000000012d2d7810 */ /* 0x000ff00007ffe0ff */
[----:B------:R-:W-:Y:S05]  /*9240*/  BRA.U !UP0, `(.L_x_135) ;  /* 0x0000000108287547 */ /* 0x000fea000b800000 */
[----:B------:R-:W-:Y:S01]  /*9250*/  ISETP.NE.AND P0, PT, R107, RZ, PT ;  /* 0x000000ff6b00720c */ /* 0x000fe20003f05270 */
[----:B------:R-:W-:Y:S01]  /*9260*/  IMAD.U32 R2, RZ, RZ, UR51 ;  /* 0x00000033ff027e24 */ /* 0x000fe2000f8e00ff */
[----:B------:R-:W-:Y:S01]  /*9270*/  UIADD3 UR51, UPT, UPT, UR51, 0x1, URZ ;  /* 0x0000000133337890 */ /* 0x000fe2000fffe0ff */
[----:B------:R-:W-:Y:S03]  /*9280*/  IMAD.U32 R0, RZ, RZ, UR45 ;  /* 0x0000002dff007e24 */ /* 0x000fe6000f8e00ff */
[----:B------:R-:W-:Y:S04]  /*9290*/  UISETP.NE.AND UP0, UPT, UR51, 0x4, UPT ;  /* 0x000000043300788c */ /* 0x000fe8000bf05270 */
[----:B------:R-:W-:Y:S03]  /*92a0*/  USEL UR51, UR51, URZ, UP0 ;  /* 0x000000ff33337287 */ /* 0x000fe60008000000 */
[----:B------:R-:W-:Y:S05]  /*92b0*/  @P0 LEA R2, R2, UR49, 0x3 ;  /* 0x0000003102020c11 */ /* 0x000fea000f8e18ff */
[----:B------:R-:W-:Y:S05]  /*92c0*/  @P0 VIADD R2, R2, 0x70 ;  /* 0x0000007002020836 */ /* 0x000fea0000000000 */
[----:B------:R-:W-:Y:S04]  /*92d0*/  @P0 PRMT R0, R0, 0x654, R2 ;  /* 0x0000065400000816 */ /* 0x000fe80000000002 */
[----:B------:R2:W-:Y:S03]  /*92e0*/  @P0 SYNCS.ARRIVE.TRANS64.RED.A1T0 RZ, [R0+URZ], RZ ;  /* 0x000000ff00ff09a7 */ /* 0x0005e600081004ff */
.L_x_135:
[----:B------:R-:W-:Y:S01]  /*92f0*/  ISETP.NE.AND P2, PT, R103, RZ, PT ;  /* 0x000000ff6700720c */ /* 0x000fe20003f45270 */
[----:B------:R-:W-:Y:S01]  /*9300*/  IMAD.IADD R2, R43, 0x1, R86 ;  /* 0x000000012b027824 */ /* 0x000fe200078e0256 */
[----:B------:R-:W-:Y:S01]  /*9310*/  ISETP.NE.AND P0, PT, R105, 0x2, PT ;  /* 0x000000026900780c */ /* 0x000fe20003f05270 */
[----:B--2---:R-:W-:Y:S01]  /*9320*/  IMAD.IADD R0, R44, 0x1, R87 ;  /* 0x000000012c007824 */ /* 0x004fe200078e0257 */
[----:B------:R-:W-:Y:S01]  /*9330*/  ISETP.NE.AND P1, PT, R45, 0x2, PT ;  /* 0x000000022d00780c */ /* 0x000fe20003f25270 */
[----:B------:R-:W-:Y:S01]  /*9340*/  UIADD3 UR50, UPT, UPT, UR50, 0x4, URZ ;  /* 0x0000000432327890 */ /* 0x000fe2000fffe0ff */
[----:B------:R-:W-:Y:S02]  /*9350*/  R2UR UR11, R2 ;  /* 0x00000000020b72ca */ /* 0x000fe400000e0000 */
[----:B------:R-:W-:Y:S02]  /*9360*/  R2UR UR27, R0 ;  /* 0x00000000001b72ca */ /* 0x000fe400000e0000 */
[----:B------:R-:W-:Y:S02]  /*9370*/  SEL R2, RZ, 0x1, P0 ;  /* 0x00000001ff027807 */ /* 0x000fe40000000000 */
[----:B------:R-:W-:Y:S02]  /*9380*/  SEL R0, RZ, 0x1, P1 ;  /* 0x00000001ff007807 */ /* 0x000fe40000800000 */
[----:B------:R-:W-:Y:S02]  /*9390*/  @P2 R2UR UR44, R94 ;  /* 0x000000005e2c22ca */ /* 0x000fe400000e0000 */
[----:B------:R-:W-:Y:S02]  /*93a0*/  LOP3.LUT R95, R95, R2, RZ, 0x3c, !PT ;  /* 0x000000025f5f7212 */ /* 0x000fe400078e3cff */
[----:B------:R-:W-:Y:S02]  /*93b0*/  LOP3.LUT R96, R96, R0, RZ, 0x3c, !PT ;  /* 0x0000000060607212 */ /* 0x000fe400078e3cff */
[----:B------:R-:W-:Y:S02]  /*93c0*/  SEL R105, R105, RZ, P0 ;  /* 0x000000ff69697207 */ /* 0x000fe40000000000 */
[----:B------:R-:W-:Y:S01]  /*93d0*/  SEL R45, R45, RZ, P1 ;  /* 0x000000ff2d2d7207 */ /* 0x000fe20000800000 */
[----:B------:R-:W-:Y:S06]  /*93e0*/  @P2 BRA `(.L_x_136) ;  /* 0xffffffc000502947 */ /* 0x000fec000383ffff */
[----:B------:R-:W-:-:S09]  /*93f0*/  UISETP.NE.AND UP0, UPT, UR48, URZ, UPT ;  /* 0x000000ff3000728c */ /* 0x000fd2000bf05270 */
[----:B------:R-:W-:Y:S05]  /*9400*/  BRA.U !UP0, `(.L_x_137) ;  /* 0x0000000108487547 */ /* 0x000fea000b800000 */
[----:B------:R-:W2:Y:S02]  /*9410*/  LDCU.64 UR4, c[0x0][0xc90] ;  /* 0x00019200ff0477ac */ /* 0x000ea40008000a00 */
[----:B--2---:R-:W-:-:S04]  /*9420*/  UISETP.NE.U32.AND UP0, UPT, UR4, URZ, UPT ;  /* 0x000000ff0400728c */ /* 0x004fc8000bf05070 */
[----:B------:R-:W-:-:S09]  /*9430*/  UISETP.NE.AND.EX UP0, UPT, UR5, URZ, UPT, UP0 ;  /* 0x000000ff0500728c */ /* 0x000fd2000bf05300 */
[----:B------:R-:W-:Y:S05]  /*9440*/  BRA.U UP0, `(.L_x_138) ;  /* 0x00000001000c7547 */ /* 0x000fea000b800000 */
[----:B------:R-:W-:-:S13]  /*9450*/  FSETP.NEU.AND P0, PT, R49, RZ, PT ;  /* 0x000000ff3100720b */ /* 0x000fda0003f0d000 */
[----:B------:R-:W-:Y:S05]  /*9460*/  @!P0 EXIT ;  /* 0x000000000000894d */ /* 0x000fea0003800000 */
[----:B------:R-:W-:Y:S05]  /*9470*/  BRA `(.L_x_137) ;  /* 0x00000000002c7947 */ /* 0x000fea0003800000 */
.L_x_138:
[----:B------:R-:W-:Y:S01]  /*9480*/  ISETP.NE.AND P0, PT, R104, RZ, PT ;  /* 0x000000ff6800720c */ /* 0x000fe20003f05270 */
[----:B------:R-:W-:-:S12]  /*9490*/  BSSY.RECONVERGENT B0, `(.L_x_137) ;  /* 0x0000009000007945 */ /* 0x000fd80003800200 */
[----:B------:R-:W-:Y:S05]  /*94a0*/  @P0 BRA `(.L_x_139) ;  /* 0x0000000000140947 */ /* 0x000fea0003800000 */
[----:B------:R-:W2:Y:S02]  /*94b0*/  LDCU.64 UR4, c[0x0][0xc88] ;  /* 0x00019100ff0477ac */ /* 0x000ea40008000a00 */
[----:B--2---:R-:W-:-:S04]  /*94c0*/  ISETP.NE.U32.AND P0, PT, RZ, UR4, PT ;  /* 0x00000004ff007c0c */ /* 0x004fc8000bf05070 */
[----:B------:R-:W-:-:S13]  /*94d0*/  ISETP.NE.AND.EX P0, PT, RZ, UR5, PT, P0 ;  /* 0x00000005ff007c0c */ /* 0x000fda000bf05300 */
[----:B------:R-:W-:Y:S05]  /*94e0*/  @!P0 EXIT ;  /* 0x000000000000894d */ /* 0x000fea0003800000 */
[----:B------:R-:W-:Y:S05]  /*94f0*/  BRA `(.L_x_140) ;  /* 0x0000000000087947 */ /* 0x000fea0003800000 */
.L_x_139:
[----:B------:R-:W-:-:S13]  /*9500*/  FSETP.NEU.AND P0, PT, R49, RZ, PT ;  /* 0x000000ff3100720b */ /* 0x000fda0003f0d000 */
[----:B------:R-:W-:Y:S05]  /*9510*/  @!P0 EXIT ;  /* 0x000000000000894d */ /* 0x000fea0003800000 */
.L_x_140:
[----:B------:R-:W-:Y:S05]  /*9520*/  BSYNC.RECONVERGENT B0 ;  /* 0x0000000000007941 */ /* 0x000fea0003800200 */
.L_x_137:
[----:B------:R-:W-:Y:S01]  /*9530*/  ULEA UR4, UR51, UR49, 0x3 ;  /* 0x0000003133047291 */ /* 0x000fe2000f8e18ff */
[----:B------:R-:W-:-:S04]  /*9540*/  DEPBAR.LE SB0, 0x0 ;  /* 0x000080000000791a */ /* 0x000fc80000000000 */
[----:B------:R-:W-:-:S04]  /*9550*/  UIADD3 UR4, UPT, UPT, UR4, 0x70, URZ ;  /* 0x0000007004047890 */ /* 0x000fc8000fffe0ff */
[----:B------:R-:W-:-:S09]  /*9560*/  UPRMT UR4, UR45, 0x654, UR4 ;  /* 0x000006542d047896 */ /* 0x000fd20008000004 */
[----:B------:R-:W-:Y:S01]  /*9570*/  SYNCS.ARRIVE.TRANS64.RED.A1T0 RZ, [UR4], RZ ;  /* 0x000000ffffff79a7 */ /* 0x000fe20008100404 */
[----:B------:R-:W-:Y:S05]  /*9580*/  EXIT ;  /* 0x000000000000794d */ /* 0x000fea0003800000 */
.L_x_24:
[----:B--2---:R2:W1:Y:S02]  /*9590*/  SYNCS.PHASECHK.TRANS64.TRYWAIT P0, [R2+URZ+0xf0], R3 ;  /* 0x0000f003020075a7 */ /* 0x00446400080011ff */
[----:B-1----:R-:W-:Y:S05]  /*95a0*/  @!P0 NANOSLEEP.SYNCS 0x989680 ;  /* 0x009896800000895d */ /* 0x002fea0003900000 */
[----:B------:R-:W1:Y:S02]  /*95b0*/  @!P0 SYNCS.PHASECHK.TRANS64 P0, [R2+URZ+0xf0], R3 ;  /* 0x0000f003020085a7 */ /* 0x000e6400080010ff */
[----:B-1----:R-:W-:Y:S05]  /*95c0*/  @!P0 BRA `(.L_x_24) ;  /* 0xfffffffc00f08947 */ /* 0x002fea000383ffff */
[----:B------:R-:W-:Y:S05]  /*95d0*/  BRA `(.L_x_141) ;  /* 0xffffff8000dc7947 */ /* 0x000fea000383ffff */
.L_x_27:
[----:B-1----:R-:W-:-:S07]  /*95e0*/  MOV R2, UR41 ;  /* 0x0000002900027c02 */ /* 0x002fce0008000f00 */
.L_x_142:
[----:B-1----:R1:W2:Y:S02]  /*95f0*/  SYNCS.PHASECHK.TRANS64.TRYWAIT P0, [R2+URZ+0x28], R4 ;  /* 0x00002804020075a7 */ /* 0x0022a400080011ff */
[----:B--2---:R-:W-:Y:S05]  /*9600*/  @!P0 NANOSLEEP.SYNCS 0x989680 ;  /* 0x009896800000895d */ /* 0x004fea0003900000 */
[----:B------:R-:W2:Y:S02]  /*9610*/  @!P0 SYNCS.PHASECHK.TRANS64 P0, [R2+URZ+0x28], R4 ;  /* 0x00002804020085a7 */ /* 0x000ea400080010ff */
[----:B--2---:R-:W-:Y:S05]  /*9620*/  @!P0 BRA `(.L_x_142) ;  /* 0xfffffffc00f08947 */ /* 0x004fea000383ffff */
[----:B------:R-:W-:Y:S05]  /*9630*/  BRA `(.L_x_26) ;  /* 0xffffff8400247947 */ /* 0x000fea000383ffff */
.L_x_36:
[----:B------:R-:W-:-:S07]  /*9640*/  MOV R2, UR41 ;  /* 0x0000002900027c02 */ /* 0x000fce0008000f00 */
.L_x_143:
[----:B-1----:R1:W2:Y:S02]  /*9650*/  SYNCS.PHASECHK.TRANS64.TRYWAIT P0, [R2+URZ+0x28], R4 ;  /* 0x00002804020075a7 */ /* 0x0022a400080011ff */
[----:B--2---:R-:W-:Y:S05]  /*9660*/  @!P0 NANOSLEEP.SYNCS 0x989680 ;  /* 0x009896800000895d */ /* 0x004fea0003900000 */
[----:B------:R-:W2:Y:S02]  /*9670*/  @!P0 SYNCS.PHASECHK.TRANS64 P0, [R2+URZ+0x28], R4 ;  /* 0x00002804020085a7 */ /* 0x000ea400080010ff */
[----:B--2---:R-:W-:Y:S05]  /*9680*/  @!P0 BRA `(.L_x_143) ;  /* 0xfffffffc00f08947 */ /* 0x004fea000383ffff */
[----:B------:R-:W-:Y:S05]  /*9690*/  BRA `(.L_x_35) ;  /* 0xffffff8800347947 */ /* 0x000fea000383ffff */
.L_x_43:
[----:B-1----:R1:W2:Y:S02]  /*96a0*/  SYNCS.PHASECHK.TRANS64.TRYWAIT P0, [R2+URZ+0xa0], R3 ;  /* 0x0000a003020075a7 */ /* 0x0022a400080011ff */
[----:B--2---:R-:W-:Y:S05]  /*96b0*/  @!P0 NANOSLEEP.SYNCS 0x989680 ;  /* 0x009896800000895d */ /* 0x004fea0003900000 */
[----:B------:R-:W2:Y:S02]  /*96c0*/  @!P0 SYNCS.PHASECHK.TRANS64 P0, [R2+URZ+0xa0], R3 ;  /* 0x0000a003020085a7 */ /* 0x000ea400080010ff */
[----:B--2---:R-:W-:Y:S05]  /*96d0*/  @!P0 BRA `(.L_x_43) ;  /* 0xfffffffc00f08947 */ /* 0x004fea000383ffff */
[----:B------:R-:W-:Y:S05]  /*96e0*/  BRA `(.L_x_144) ;  /* 0xffffff8c002c7947 */ /* 0x000fea000383ffff */
.L_x_47:
[----:B----4-:R-:W-:-:S07]  /*96f0*/  MOV R0, UR4 ;  /* 0x0000000400007c02 */ /* 0x010fce0008000f00 */
.L_x_145:
[----:B-1----:R1:W2:Y:S02]  /*9700*/  SYNCS.PHASECHK.TRANS64.TRYWAIT P0, [R0+URZ], R2 ;  /* 0x00000002000075a7 */ /* 0x0022a400080011ff */
[----:B--2---:R-:W-:Y:S05]  /*9710*/  @!P0 NANOSLEEP.SYNCS 0x989680 ;  /* 0x009896800000895d */ /* 0x004fea0003900000 */
[----:B------:R-:W2:Y:S02]  /*9720*/  @!P0 SYNCS.PHASECHK.TRANS64 P0, [R0+URZ], R2 ;  /* 0x00000002000085a7 */ /* 0x000ea400080010ff */
[----:B--2---:R-:W-:Y:S05]  /*9730*/  @!P0 BRA `(.L_x_145) ;  /* 0xfffffffc00f08947 */ /* 0x004fea000383ffff */
[----:B------:R-:W-:Y:S05]  /*9740*/  BRA `(.L_x_146) ;  /* 0xffffff9000a47947 */ /* 0x000fea000383ffff */
.L_x_48:
[----:B----4-:R-:W-:-:S07]  /*9750*/  MOV R0, UR4 ;  /* 0x0000000400007c02 */ /* 0x010fce0008000f00 */
.L_x_147:
[----:B-1----:R1:W2:Y:S02]  /*9760*/  SYNCS.PHASECHK.TRANS64.TRYWAIT P0, [R0+URZ], R3 ;  /* 0x00000003000075a7 */ /* 0x0022a400080011ff */
[----:B--2---:R-:W-:Y:S05]  /*9770*/  @!P0 NANOSLEEP.SYNCS 0x989680 ;  /* 0x009896800000895d */ /* 0x004fea0003900000 */
[----:B------:R-:W2:Y:S02]  /*9780*/  @!P0 SYNCS.PHASECHK.TRANS64 P0, [R0+URZ], R3 ;  /* 0x00000003000085a7 */ /* 0x000ea400080010ff */
[----:B--2---:R-:W-:Y:S05]  /*9790*/  @!P0 BRA `(.L_x_147) ;  /* 0xfffffffc00f08947 */ /* 0x004fea000383ffff */
[----:B------:R-:W-:Y:S05]  /*97a0*/  BRA `(.L_x_148) ;  /* 0xffffff9000b07947 */ /* 0x000fea000383ffff */
.L_x_49:
[----:B----4-:R-:W-:-:S07]  /*97b0*/  MOV R0, UR4 ;  /* 0x0000000400007c02 */ /* 0x010fce0008000f00 */
.L_x_149:
[----:B-1----:R1:W2:Y:S02]  /*97c0*/  SYNCS.PHASECHK.TRANS64.TRYWAIT P0, [R0+URZ], R3 ;  /* 0x00000003000075a7 */ /* 0x0022a400080011ff */
[----:B--2---:R-:W-:Y:S05]  /*97d0*/  @!P0 NANOSLEEP.SYNCS 0x989680 ;  /* 0x009896800000895d */ /* 0x004fea0003900000 */
[----:B------:R-:W2:Y:S02]  /*97e0*/  @!P0 SYNCS.PHASECHK.TRANS64 P0, [R0+URZ], R3 ;  /* 0x00000003000085a7 */ /* 0x000ea400080010ff */
[----:B--2---:R-:W-:Y:S05]  /*97f0*/  @!P0 BRA `(.L_x_149) ;  /* 0xfffffffc00f08947 */ /* 0x004fea000383ffff */
[----:B------:R-:W-:Y:S05]  /*9800*/  BRA `(.L_x_150) ;  /* 0xffffff9000bc7947 */ /* 0x000fea000383ffff */
.L_x_50:
[----:B----4-:R-:W-:-:S07]  /*9810*/  MOV R0, UR4 ;  /* 0x0000000400007c02 */ /* 0x010fce0008000f00 */
.L_x_151:
[----:B-1----:R1:W2:Y:S02]  /*9820*/  SYNCS.PHASECHK.TRANS64.TRYWAIT P0, [R0+URZ], R3 ;  /* 0x00000003000075a7 */ /* 0x0022a400080011ff */
[----:B--2---:R-:W-:Y:S05]  /*9830*/  @!P0 NANOSLEEP.SYNCS 0x989680 ;  /* 0x009896800000895d */ /* 0x004fea0003900000 */
[----:B------:R-:W2:Y:S02]  /*9840*/  @!P0 SYNCS.PHASECHK.TRANS64 P0, [R0+URZ], R3 ;  /* 0x00000003000085a7 */ /* 0x000ea400080010ff */
[----:B--2---:R-:W-:Y:S05]  /*9850*/  @!P0 BRA `(.L_x_151) ;  /* 0xfffffffc00f08947 */ /* 0x004fea000383ffff */
[----:B------:R-:W-:Y:S05]  /*9860*/  BRA `(.L_x_152) ;  /* 0xffffff9000c87947 */ /* 0x000fea000383ffff */
.L_x_53:
[----:B-1----:R1:W3:Y:S02]  /*9870*/  SYNCS.PHASECHK.TRANS64.TRYWAIT P0, [R0+URZ+0xe0], R4 ;  /* 0x0000e004000075a7 */ /* 0x0022e400080011ff */
[----:B---3--:R-:W-:Y:S05]  /*9880*/  @!P0 NANOSLEEP.SYNCS 0x989680 ;  /* 0x009896800000895d */ /* 0x008fea0003900000 */
[----:B------:R-:W3:Y:S02]  /*9890*/  @!P0 SYNCS.PHASECHK.TRANS64 P0, [R0+URZ+0xe0], R4 ;  /* 0x0000e004000085a7 */ /* 0x000ee400080010ff */
[----:B---3--:R-:W-:Y:S05]  /*98a0*/  @!P0 BRA `(.L_x_53) ;  /* 0xfffffffc00f08947 */ /* 0x008fea000383ffff */
[----:B------:R-:W-:Y:S05]  /*98b0*/  BRA `(.L_x_153) ;  /* 0xffffff9400247947 */ /* 0x000fea000383ffff */
.L_x_54:
[----:B------:R-:W-:-:S07]  /*98c0*/  MOV R0, UR5 ;  /* 0x0000000500007c02 */ /* 0x000fce0008000f00 */
.L_x_154:
[----:B-1----:R1:W3:Y:S02]  /*98d0*/  SYNCS.PHASECHK.TRANS64.TRYWAIT P0, [R0+URZ+0xb0], R5 ;  /* 0x0000b005000075a7 */ /* 0x0022e400080011ff */
[----:B---3--:R-:W-:Y:S05]  /*98e0*/  @!P0 NANOSLEEP.SYNCS 0x989680 ;  /* 0x009896800000895d */ /* 0x008fea0003900000 */
[----:B------:R-:W3:Y:S02]  /*98f0*/  @!P0 SYNCS.PHASECHK.TRANS64 P0, [R0+URZ+0xb0], R5 ;  /* 0x0000b005000085a7 */ /* 0x000ee400080010ff */
[----:B---3--:R-:W-:Y:S05]  /*9900*/  @!P0 BRA `(.L_x_154) ;  /* 0xfffffffc00f08947 */ /* 0x008fea000383ffff */
[----:B------:R-:W-:Y:S05]  /*9910*/  BRA `(.L_x_155) ;  /* 0xffffff9400347947 */ /* 0x000fea000383ffff */
.L_x_55:
[----:B-1----:R1:W3:Y:S02]  /*9920*/  SYNCS.PHASECHK.TRANS64.TRYWAIT P1, [R0+URZ+0xa0], R4 ;  /* 0x0000a004000075a7 */ /* 0x0022e400080211ff */
[----:B---3--:R-:W-:Y:S05]  /*9930*/  @!P1 NANOSLEEP.SYNCS 0x989680 ;  /* 0x009896800000995d */ /* 0x008fea0003900000 */
[----:B------:R-:W3:Y:S02]  /*9940*/  @!P1 SYNCS.PHASECHK.TRANS64 P1, [R0+URZ+0xa0], R4 ;  /* 0x0000a004000095a7 */ /* 0x000ee400080210ff */
[----:B---3--:R-:W-:Y:S05]  /*9950*/  @!P1 BRA `(.L_x_55) ;  /* 0xfffffffc00f09947 */ /* 0x008fea000383ffff */
[----:B------:R-:W-:Y:S05]  /*9960*/  BRA `(.L_x_156) ;  /* 0xffffff9400647947 */ /* 0x000fea000383ffff */
.L_x_58:
[----:B------:R-:W-:-:S07]  /*9970*/  MOV R0, UR5 ;  /* 0x0000000500007c02 */ /* 0x000fce0008000f00 */
.L_x_157:
[----:B-1----:R1:W3:Y:S02]  /*9980*/  SYNCS.PHASECHK.TRANS64.TRYWAIT P0, [R0+URZ+0xb0], R2 ;  /* 0x0000b002000075a7 */ /* 0x0022e400080011ff */
[----:B---3--:R-:W-:Y:S05]  /*9990*/  @!P0 NANOSLEEP.SYNCS 0x989680 ;  /* 0x009896800000895d */ /* 0x008fea0003900000 */
[----:B------:R-:W3:Y:S02]  /*99a0*/  @!P0 SYNCS.PHASECHK.TRANS64 P0, [R0+URZ+0xb0], R2 ;  /* 0x0000b002000085a7 */ /* 0x000ee400080010ff */
[----:B---3--:R-:W-:Y:S05]  /*99b0*/  @!P0 BRA `(.L_x_157) ;  /* 0xfffffffc00f08947 */ /* 0x008fea000383ffff */
[----:B------:R-:W-:Y:S05]  /*99c0*/  BRA `(.L_x_57) ;  /* 0xffffff9400b87947 */ /* 0x000fea000383ffff */
.L_x_65:
[----:B-1----:R1:W3:Y:S02]  /*99d0*/  SYNCS.PHASECHK.TRANS64.TRYWAIT P1, [R0+URZ+0xa0], R2 ;  /* 0x0000a002000075a7 */ /* 0x0022e400080211ff */
[----:B---3--:R-:W-:Y:S05]  /*99e0*/  @!P1 NANOSLEEP.SYNCS 0x989680 ;  /* 0x009896800000995d */ /* 0x008fea0003900000 */
[----:B------:R-:W3:Y:S02]  /*99f0*/  @!P1 SYNCS.PHASECHK.TRANS64 P1, [R0+URZ+0xa0], R2 ;  /* 0x0000a002000095a7 */ /* 0x000ee400080210ff */
[----:B---3--:R-:W-:Y:S05]  /*9a00*/  @!P1 BRA `(.L_x_65) ;  /* 0xfffffffc00f09947 */ /* 0x008fea000383ffff */
[----:B------:R-:W-:Y:S05]  /*9a10*/  BRA `(.L_x_158) ;  /* 0xffffff9c00cc7947 */ /* 0x000fea000383ffff */
.L_x_66:
[----:B------:R-:W-:-:S07]  /*9a20*/  MOV R2, UR15 ;  /* 0x0000000f00027c02 */ /* 0x000fce0008000f00 */
.L_x_159:
[----:B-1----:R1:W3:Y:S02]  /*9a30*/  SYNCS.PHASECHK.TRANS64.TRYWAIT P0, [R2+URZ+0xd0], R0 ;  /* 0x0000d000020075a7 */ /* 0x0022e400080011ff */
[----:B---3--:R-:W-:Y:S05]  /*9a40*/  @!P0 NANOSLEEP.SYNCS 0x989680 ;  /* 0x009896800000895d */ /* 0x008fea0003900000 */
[----:B------:R-:W3:Y:S02]  /*9a50*/  @!P0 SYNCS.PHASECHK.TRANS64 P0, [R2+URZ+0xd0], R0 ;  /* 0x0000d000020085a7 */ /* 0x000ee400080010ff */
[----:B---3--:R-:W-:Y:S05]  /*9a60*/  @!P0 BRA `(.L_x_159) ;  /* 0xfffffffc00f08947 */ /* 0x008fea000383ffff */
[----:B------:R-:W-:Y:S05]  /*9a70*/  BRA `(.L_x_160) ;  /* 0xffffffa000047947 */ /* 0x000fea000383ffff */
.L_x_69:
[----:B------:R-:W-:Y:S07]  /*9a80*/  MOV R0, UR14 ;  /* 0x0000000e00007c02 */ /* 0x000fee0008000f00 */
.L_x_161:
[----:B-1----:R1:W3:Y:S02]  /*9a90*/  SYNCS.PHASECHK.TRANS64.TRYWAIT P0, [R0+URZ], R2 ;  /* 0x00000002000075a7 */ /* 0x0022e400080011ff */
[----:B---3--:R-:W-:Y:S05]  /*9aa0*/  @!P0 NANOSLEEP.SYNCS 0x989680 ;  /* 0x009896800000895d */ /* 0x008fea0003900000 */
[----:B------:R-:W3:Y:S02]  /*9ab0*/  @!P0 SYNCS.PHASECHK.TRANS64 P0, [R0+URZ], R2 ;  /* 0x00000002000085a7 */ /* 0x000ee400080010ff */
[----:B---3--:R-:W-:Y:S05]  /*9ac0*/  @!P0 BRA `(.L_x_161) ;  /* 0xfffffffc00f08947 */ /* 0x008fea000383ffff */
[----:B------:R-:W-:Y:S05]  /*9ad0*/  BRA `(.L_x_68) ;  /* 0xffffffa000207947 */ /* 0x000fea000383ffff */
.L_x_72:
[----:B------:R-:W-:-:S07]  /*9ae0*/  MOV R0, UR5 ;  /* 0x0000000500007c02 */ /* 0x000fce0008000f00 */
.L_x_162:
[----:B--2---:R2:W3:Y:S02]  /*9af0*/  SYNCS.PHASECHK.TRANS64.TRYWAIT P0, [R0+URZ], R2 ;  /* 0x00000002000075a7 */ /* 0x0044e400080011ff */
[----:B---3--:R-:W-:Y:S05]  /*9b00*/  @!P0 NANOSLEEP.SYNCS 0x989680 ;  /* 0x009896800000895d */ /* 0x008fea0003900000 */
[----:B------:R-:W3:Y:S02]  /*9b10*/  @!P0 SYNCS.PHASECHK.TRANS64 P0, [R0+URZ], R2 ;  /* 0x00000002000085a7 */ /* 0x000ee400080010ff */
[----:B---3--:R-:W-:Y:S05]  /*9b20*/  @!P0 BRA `(.L_x_162) ;  /* 0xfffffffc00f08947 */ /* 0x008fea000383ffff */
[----:B------:R-:W-:Y:S05]  /*9b30*/  BRA `(.L_x_163) ;  /* 0xffffffa400187947 */ /* 0x000fea000383ffff */
.L_x_73:
[----:B------:R-:W-:-:S07]  /*9b40*/  MOV R0, UR6 ;  /* 0x0000000600007c02 */ /* 0x000fce0008000f00 */
.L_x_164:
[----:B--2---:R2:W3:Y:S02]  /*9b50*/  SYNCS.PHASECHK.TRANS64.TRYWAIT P0, [R0+URZ], R2 ;  /* 0x00000002000075a7 */ /* 0x0044e400080011ff */
[----:B---3--:R-:W-:Y:S05]  /*9b60*/  @!P0 NANOSLEEP.SYNCS 0x989680 ;  /* 0x009896800000895d */ /* 0x008fea0003900000 */
[----:B------:R-:W3:Y:S02]  /*9b70*/  @!P0 SYNCS.PHASECHK.TRANS64 P0, [R0+URZ], R2 ;  /* 0x00000002000085a7 */ /* 0x000ee400080010ff */
[----:B---3--:R-:W-:Y:S05]  /*9b80*/  @!P0 BRA `(.L_x_164) ;  /* 0xfffffffc00f08947 */ /* 0x008fea000383ffff */
[----:B------:R-:W-:Y:S05]  /*9b90*/  BRA `(.L_x_165) ;  /* 0xffffffa400247947 */ /* 0x000fea000383ffff */
.L_x_78:
[----:B--2---:R2:W3:Y:S02]  /*9ba0*/  SYNCS.PHASECHK.TRANS64.TRYWAIT P0, [R0+URZ+0xa0], R2 ;  /* 0x0000a002000075a7 */ /* 0x0044e400080011ff */
[----:B---3--:R-:W-:Y:S05]  /*9bb0*/  @!P0 NANOSLEEP.SYNCS 0x989680 ;  /* 0x009896800000895d */ /* 0x008fea0003900000 */
[----:B------:R-:W3:Y:S02]  /*9bc0*/  @!P0 SYNCS.PHASECHK.TRANS64 P0, [R0+URZ+0xa0], R2 ;  /* 0x0000a002000085a7 */ /* 0x000ee400080010ff */
[----:B---3--:R-:W-:Y:S05]  /*9bd0*/  @!P0 BRA `(.L_x_78) ;  /* 0xfffffffc00f08947 */ /* 0x008fea000383ffff */
[----:B------:R-:W-:Y:S05]  /*9be0*/  BRA `(.L_x_166) ;  /* 0xffffffa8001c7947 */ /* 0x000fea000383ffff */
.L_x_81:
[----:B------:R-:W-:Y:S07]  /*9bf0*/  MOV R0, UR4 ;  /* 0x0000000400007c02 */ /* 0x000fee0008000f00 */
.L_x_167:
[----:B-1----:R1:W2:Y:S02]  /*9c00*/  SYNCS.PHASECHK.TRANS64.TRYWAIT P0, [R0+URZ+0x98], R2 ;  /* 0x00009802000075a7 */ /* 0x0022a400080011ff */
[----:B--2---:R-:W-:Y:S05]  /*9c10*/  @!P0 NANOSLEEP.SYNCS 0x989680 ;  /* 0x009896800000895d */ /* 0x004fea0003900000 */
[----:B------:R-:W2:Y:S02]  /*9c20*/  @!P0 SYNCS.PHASECHK.TRANS64 P0, [R0+URZ+0x98], R2 ;  /* 0x00009802000085a7 */ /* 0x000ea400080010ff */
[----:B--2---:R-:W-:Y:S05]  /*9c30*/  @!P0 BRA `(.L_x_167) ;  /* 0xfffffffc00f08947 */ /* 0x004fea000383ffff */
[----:B------:R-:W-:Y:S05]  /*9c40*/  BRA `(.L_x_80) ;  /* 0xffffffac00187947 */ /* 0x000fea000383ffff */
.L_x_84:
[----:B------:R-:W-:Y:S07]  /*9c50*/  MOV R0, UR4 ;  /* 0x0000000400007c02 */ /* 0x000fee0008000f00 */
.L_x_168:
[----:B-1----:R1:W2:Y:S02]  /*9c60*/  SYNCS.PHASECHK.TRANS64.TRYWAIT P0, [R0+URZ+0x70], R28 ;  /* 0x0000701c000075a7 */ /* 0x0022a400080011ff */
[----:B--2---:R-:W-:Y:S05]  /*9c70*/  @!P0 NANOSLEEP.SYNCS 0x989680 ;  /* 0x009896800000895d */ /* 0x004fea0003900000 */
[----:B------:R-:W2:Y:S02]  /*9c80*/  @!P0 SYNCS.PHASECHK.TRANS64 P0, [R0+URZ+0x70], R28 ;  /* 0x0000701c000085a7 */ /* 0x000ea400080010ff */
[----:B--2---:R-:W-:Y:S05]  /*9c90*/  @!P0 BRA `(.L_x_168) ;  /* 0xfffffffc00f08947 */ /* 0x004fea000383ffff */
[----:B------:R-:W-:Y:S05]  /*9ca0*/  BRA `(.L_x_169) ;  /* 0xffffffac00707947 */ /* 0x000fea000383ffff */
.L_x_85:
[----:B------:R-:W-:Y:S07]  /*9cb0*/  MOV R0, UR4 ;  /* 0x0000000400007c02 */ /* 0x000fee0008000f00 */
.L_x_170:
[----:B-1----:R1:W2:Y:S02]  /*9cc0*/  SYNCS.PHASECHK.TRANS64.TRYWAIT P0, [R0+URZ+0x78], R28 ;  /* 0x0000781c000075a7 */ /* 0x0022a400080011ff */
[----:B--2---:R-:W-:Y:S05]  /*9cd0*/  @!P0 NANOSLEEP.SYNCS 0x989680 ;  /* 0x009896800000895d */ /* 0x004fea0003900000 */
[----:B------:R-:W2:Y:S02]  /*9ce0*/  @!P0 SYNCS.PHASECHK.TRANS64 P0, [R0+URZ+0x78], R28 ;  /* 0x0000781c000085a7 */ /* 0x000ea400080010ff */
[----:B--2---:R-:W-:Y:S05]  /*9cf0*/  @!P0 BRA `(.L_x_170) ;  /* 0xfffffffc00f08947 */ /* 0x004fea000383ffff */
[----:B------:R-:W-:Y:S05]  /*9d00*/  BRA `(.L_x_171) ;  /* 0xffffffac00ac7947 */ /* 0x000fea000383ffff */
.L_x_86:
[----:B------:R-:W-:Y:S07]  /*9d10*/  MOV R0, UR4 ;  /* 0x0000000400007c02 */ /* 0x000fee0008000f00 */
.L_x_172:
[----:B-1----:R1:W2:Y:S02]  /*9d20*/  SYNCS.PHASECHK.TRANS64.TRYWAIT P0, [R0+URZ+0x80], R28 ;  /* 0x0000801c000075a7 */ /* 0x0022a400080011ff */
[----:B--2---:R-:W-:Y:S05]  /*9d30*/  @!P0 NANOSLEEP.SYNCS 0x989680 ;  /* 0x009896800000895d */ /* 0x004fea0003900000 */
[----:B------:R-:W2:Y:S02]  /*9d40*/  @!P0 SYNCS.PHASECHK.TRANS64 P0, [R0+URZ+0x80], R28 ;  /* 0x0000801c000085a7 */ /* 0x000ea400080010ff */
[----:B--2---:R-:W-:Y:S05]  /*9d50*/  @!P0 BRA `(.L_x_172) ;  /* 0xfffffffc00f08947 */ /* 0x004fea000383ffff */
[----:B------:R-:W-:Y:S05]  /*9d60*/  BRA `(.L_x_173) ;  /* 0xffffffac00f07947 */ /* 0x000fea000383ffff */
.L_x_87:
[----:B------:R-:W-:Y:S07]  /*9d70*/  MOV R0, UR4 ;  /* 0x0000000400007c02 */ /* 0x000fee0008000f00 */
.L_x_174:
[----:B-1----:R1:W2:Y:S02]  /*9d80*/  SYNCS.PHASECHK.TRANS64.TRYWAIT P0, [R0+URZ+0x88], R28 ;  /* 0x0000881c000075a7 */ /* 0x0022a400080011ff */
[----:B--2---:R-:W-:Y:S05]  /*9d90*/  @!P0 NANOSLEEP.SYNCS 0x989680 ;  /* 0x009896800000895d */ /* 0x004fea0003900000 */
[----:B------:R-:W2:Y:S02]  /*9da0*/  @!P0 SYNCS.PHASECHK.TRANS64 P0, [R0+URZ+0x88], R28 ;  /* 0x0000881c000085a7 */ /* 0x000ea400080010ff */
[----:B--2---:R-:W-:Y:S05]  /*9db0*/  @!P0 BRA `(.L_x_174) ;  /* 0xfffffffc00f08947 */ /* 0x004fea000383ffff */
[----:B------:R-:W-:Y:S05]  /*9dc0*/  BRA `(.L_x_175) ;  /* 0xffffffb000747947 */ /* 0x000fea000383ffff */
.L_x_89:
[----:B------:R-:W-:-:S07]  /*9dd0*/  MOV R0, UR4 ;  /* 0x0000000400007c02 */ /* 0x000fce0008000f00 */
.L_x_176:
[----:B-1----:R1:W3:Y:S02]  /*9de0*/  SYNCS.PHASECHK.TRANS64.TRYWAIT P0, [R0+URZ+0x70], R2 ;  /* 0x00007002000075a7 */ /* 0x0022e400080011ff */
[----:B---3--:R-:W-:Y:S05]  /*9df0*/  @!P0 NANOSLEEP.SYNCS 0x989680 ;  /* 0x009896800000895d */ /* 0x008fea0003900000 */
[----:B------:R-:W3:Y:S02]  /*9e00*/  @!P0 SYNCS.PHASECHK.TRANS64 P0, [R0+URZ+0x70], R2 ;  /* 0x00007002000085a7 */ /* 0x000ee400080010ff */
[----:B---3--:R-:W-:Y:S05]  /*9e10*/  @!P0 BRA `(.L_x_176) ;  /* 0xfffffffc00f08947 */ /* 0x008fea000383ffff */
[----:B------:R-:W-:Y:S05]  /*9e20*/  BRA `(.L_x_177) ;  /* 0xffffffb000e87947 */ /* 0x000fea000383ffff */
.L_x_90:
[----:B-1----:R-:W-:-:S07]  /*9e30*/  MOV R0, UR4 ;  /* 0x0000000400007c02 */ /* 0x002fce0008000f00 */
.L_x_178:
[----:B-1----:R1:W3:Y:S02]  /*9e40*/  SYNCS.PHASECHK.TRANS64.TRYWAIT P0, [R0+URZ+0x78], R2 ;  /* 0x00007802000075a7 */ /* 0x0022e400080011ff */
[----:B---3--:R-:W-:Y:S05]  /*9e50*/  @!P0 NANOSLEEP.SYNCS 0x989680 ;  /* 0x009896800000895d */ /* 0x008fea0003900000 */
[----:B------:R-:W3:Y:S02]  /*9e60*/  @!P0 SYNCS.PHASECHK.TRANS64 P0, [R0+URZ+0x78], R2 ;  /* 0x00007802000085a7 */ /* 0x000ee400080010ff */
[----:B---3--:R-:W-:Y:S05]  /*9e70*/  @!P0 BRA `(.L_x_178) ;  /* 0xfffffffc00f08947 */ /* 0x008fea000383ffff */
[----:B------:R-:W-:Y:S05]  /*9e80*/  BRA `(.L_x_179) ;  /* 0xffffffb000d87947 */ /* 0x000fea000383ffff */
.L_x_91:
[----:B-1----:R-:W-:-:S07]  /*9e90*/  MOV R0, UR4 ;  /* 0x0000000400007c02 */ /* 0x002fce0008000f00 */
.L_x_180:
[----:B-1----:R1:W3:Y:S02]  /*9ea0*/  SYNCS.PHASECHK.TRANS64.TRYWAIT P0, [R0+URZ+0x80], R2 ;  /* 0x00008002000075a7 */ /* 0x0022e400080011ff */
[----:B---3--:R-:W-:Y:S05]  /*9eb0*/  @!P0 NANOSLEEP.SYNCS 0x989680 ;  /* 0x009896800000895d */ /* 0x008fea0003900000 */
[----:B------:R-:W3:Y:S02]  /*9ec0*/  @!P0 SYNCS.PHASECHK.TRANS64 P0, [R0+URZ+0x80], R2 ;  /* 0x00008002000085a7 */ /* 0x000ee400080010ff */
[----:B---3--:R-:W-:Y:S05]  /*9ed0*/  @!P0 BRA `(.L_x_180) ;  /* 0xfffffffc00f08947 */ /* 0x008fea000383ffff */
[----:B------:R-:W-:Y:S05]  /*9ee0*/  BRA `(.L_x_181) ;  /* 0xffffffb000c87947 */ /* 0x000fea000383ffff */
.L_x_93:
[----:B---3--:R3:W4:Y:S02]  /*9ef0*/  SYNCS.PHASECHK.TRANS64.TRYWAIT P0, [R0+URZ+0xa0], R2 ;  /* 0x0000a002000075a7 */ /* 0x00872400080011ff */
[----:B----4-:R-:W-:Y:S05]  /*9f00*/  @!P0 NANOSLEEP.SYNCS 0x989680 ;  /* 0x009896800000895d */ /* 0x010fea0003900000 */
[----:B------:R-:W4:Y:S02]  /*9f10*/  @!P0 SYNCS.PHASECHK.TRANS64 P0, [R0+URZ+0xa0], R2 ;  /* 0x0000a002000085a7 */ /* 0x000f2400080010ff */
[----:B----4-:R-:W-:Y:S05]  /*9f20*/  @!P0 BRA `(.L_x_93) ;  /* 0xfffffffc00f08947 */ /* 0x010fea000383ffff */
[----:B------:R-:W-:Y:S05]  /*9f30*/  BRA `(.L_x_182) ;  /* 0xffffffb400907947 */ /* 0x000fea000383ffff */
.L_x_104:
[----:B-1----:R-:W-:Y:S04]  /*9f40*/  MOV R2, UR49 ;  /* 0x0000003100027c02 */ /* 0x002fe80008000f00 */
[----:B------:R1:W3:Y:S03]  /*9f50*/  SYNCS.PHASECHK.TRANS64.TRYWAIT P1, [R2+URZ+0x50], R3 ;  /* 0x00005003020075a7 */ /* 0x0002e600080211ff */
[----:B---3--:R-:W-:Y:S05]  /*9f60*/  @!P1 NANOSLEEP.SYNCS 0x989680 ;  /* 0x009896800000995d */ /* 0x008fea0003900000 */
[----:B------:R-:W3:Y:S02]  /*9f70*/  @!P1 SYNCS.PHASECHK.TRANS64 P1, [R2+URZ+0x50], R3 ;  /* 0x00005003020095a7 */ /* 0x000ee400080210ff */
[----:B---3--:R-:W-:Y:S05]  /*9f80*/  @!P1 BRA `(.L_x_104) ;  /* 0xfffffffc00ec9947 */ /* 0x008fea000383ffff */
[----:B------:R-:W-:Y:S05]  /*9f90*/  BRA `(.L_x_103) ;  /* 0xffffffc000947947 */ /* 0x000fea000383ffff */
.L_x_106:
[----:B-1----:R1:W4:Y:S02]  /*9fa0*/  SYNCS.PHASECHK.TRANS64.TRYWAIT P0, [R64+URZ+0xc0], R0 ;  /* 0x0000c000400075a7 */ /* 0x00232400080011ff */
[----:B----4-:R-:W-:Y:S05]  /*9fb0*/  @!P0 NANOSLEEP.SYNCS 0x989680 ;  /* 0x009896800000895d */ /* 0x010fea0003900000 */
[----:B------:R-:W4:Y:S02]  /*9fc0*/  @!P0 SYNCS.PHASECHK.TRANS64 P0, [R64+URZ+0xc0], R0 ;  /* 0x0000c000400085a7 */ /* 0x000f2400080010ff */
[----:B----4-:R-:W-:Y:S05]  /*9fd0*/  @!P0 BRA `(.L_x_106) ;  /* 0xfffffffc00f08947 */ /* 0x010fea000383ffff */
[----:B------:R-:W-:Y:S05]  /*9fe0*/  BRA `(.L_x_105) ;  /* 0xffffffc000bc7947 */ /* 0x000fea000383ffff */
.L_x_115:
[----:B--2---:R2:W4:Y:S02]  /*9ff0*/  SYNCS.PHASECHK.TRANS64.TRYWAIT P0, [R2+URZ+0x50], R0 ;  /* 0x00005000020075a7 */ /* 0x00452400080011ff */
[----:B----4-:R-:W-:Y:S05]  /*a000*/  @!P0 NANOSLEEP.SYNCS 0x989680 ;  /* 0x009896800000895d */ /* 0x010fea0003900000 */
[----:B------:R-:W4:Y:S02]  /*a010*/  @!P0 SYNCS.PHASECHK.TRANS64 P0, [R2+URZ+0x50], R0 ;  /* 0x00005000020085a7 */ /* 0x000f2400080010ff */
[----:B----4-:R-:W-:Y:S05]  /*a020*/  @!P0 BRA `(.L_x_115) ;  /* 0xfffffffc00f08947 */ /* 0x010fea000383ffff */
[----:B------:R-:W-:Y:S05]  /*a030*/  BRA `(.L_x_114) ;  /* 0xffffffcc00987947 */ /* 0x000fea000383ffff */
.L_x_123:
[----:B--2---:R2:W4:Y:S02]  /*a040*/  SYNCS.PHASECHK.TRANS64.TRYWAIT P0, [R0+URZ+0x50], R6 ;  /* 0x00005006000075a7 */ /* 0x00452400080011ff */
[----:B----4-:R-:W-:Y:S05]  /*a050*/  @!P0 NANOSLEEP.SYNCS 0x989680 ;  /* 0x009896800000895d */ /* 0x010fea0003900000 */
[----:B------:R-:W4:Y:S02]  /*a060*/  @!P0 SYNCS.PHASECHK.TRANS64 P0, [R0+URZ+0x50], R6 ;  /* 0x00005006000085a7 */ /* 0x000f2400080010ff */
[----:B----4-:R-:W-:Y:S05]  /*a070*/  @!P0 BRA `(.L_x_123) ;  /* 0xfffffffc00f08947 */ /* 0x010fea000383ffff */
[----:B------:R-:W-:Y:S05]  /*a080*/  BRA `(.L_x_122) ;  /* 0xffffffd800987947 */ /* 0x000fea000383ffff */
.L_x_131:
[----:B--2---:R2:W4:Y:S02]  /*a090*/  SYNCS.PHASECHK.TRANS64.TRYWAIT P0, [R0+URZ+0x50], R5 ;  /* 0x00005005000075a7 */ /* 0x00452400080011ff */
[----:B----4-:R-:W-:Y:S05]  /*a0a0*/  @!P0 NANOSLEEP.SYNCS 0x989680 ;  /* 0x009896800000895d */ /* 0x010fea0003900000 */
[----:B------:R-:W4:Y:S02]  /*a0b0*/  @!P0 SYNCS.PHASECHK.TRANS64 P0, [R0+URZ+0x50], R5 ;  /* 0x00005005000085a7 */ /* 0x000f2400080010ff */
[----:B----4-:R-:W-:Y:S05]  /*a0c0*/  @!P0 BRA `(.L_x_131) ;  /* 0xfffffffc00f08947 */ /* 0x010fea000383ffff */
[----:B------:R-:W-:Y:S05]  /*a0d0*/  BRA `(.L_x_130) ;  /* 0xffffffe400987947 */ /* 0x000fea000383ffff */
        .weak           $__internal_0_$__cuda_sm10x_tcgen05_guardrail_trap_col_being_dealloced_not_returned_by_alloc
        .type           $__internal_0_$__cuda_sm10x_tcgen05_guardrail_trap_col_being_dealloced_not_returned_by_alloc,@function
        .size           $__internal_0_$__cuda_sm10x_tcgen05_guardrail_trap_col_being_dealloced_not_returned_by_alloc,($__internal_1_$__cuda_sm10x_tcgen05_guardrail_trap_phase_invalid_during_alloc - $__internal_0_$__cuda_sm10x_tcgen05_guardrail_trap_col_being_dealloced_not_returned_by_alloc)
$__internal_0_$__cuda_sm10x_tcgen05_guardrail_trap_col_being_dealloced_not_returned_by_alloc:
[----:B------:R-:W-:Y:S05]  /*a0e0*/  BPT.TRAP 0x1 ;  /* 0x000000040000795c */ /* 0x000fea0000300000 */
[----:B------:R-:W-:-:S04]  /*a0f0*/  HFMA2 R3, -RZ, RZ, 0, 0 ;  /* 0x00000000ff037431 */ /* 0x000fc800000001ff */
[----:B------:R-:W-:Y:S05]  /*a100*/  RET.REL.NODEC R2 `(_ZN7cutlass13device_kernelINS_4gemm6kernel13GemmUniversalIN4cute5tupleIJiiiiEEENS1_10collective13CollectiveMmaINS1_46MainloopSm100TmaUmmaWarpSpecializedBlockScaledILi5ELi2ELi2ENS5_IJNS4_1CILi1EEENSA_ILi8EEESB_EEEEENS5_IJNSA_ILi128EEESF_SF_EEENS5_IJNS_12float_e5m2_tENS_13float_ue8m0_tEEEENS5_IJNS5_IJlSB_lEEENS4_6LayoutINS5_IJNS5_IJNS5_IJNSA_ILi32EEENSA_ILi4EEEEEEiEEESP_NS5_IJSB_iEEEEEENS5_IJNS5_IJNS5_IJNSA_ILi16EEESN_EEEiEEENS5_IJNS5_IJNSA_ILi0EEESB_EEENSA_ILi512EEEEEENS5_IJSV_iEEEEEEEEEEESJ_S12_NS4_8TiledMMAINS4_8MMA_AtomIJNS4_21SM100_MMA_MXF8F6F4_SSISH_SH_fSI_Li128ELi128ELNS4_4UMMA5MajorE0ELS17_0ELNS16_7ScaleInE0ELS18_0EEEEEENSL_INS5_IJSB_SB_SB_EEENS5_IJSV_SV_SV_EEEEENS5_IJNS4_10UnderscoreES1E_S1E_EEEEENS5_IJNS4_23SM90_TMA_LOAD_MULTICASTES1H_EEENS5_IJNS4_14ComposedLayoutINS4_7SwizzleILi3ELi4ELi3EEENS4_18smem_ptr_flag_bitsILi8EEENSL_INS5_IJSC_SF_EEENS5_IJSF_SB_EEEEEEENSL_INS5_IJNS5_IJNS5_IJSO_SB_EEENS5_IJSM_SB_EEEEEESB_NS5_IJSN_SB_EEEEEENS5_IJNS5_IJNS5_IJST_SX_EEESW_EEESV_NS5_IJSB_SX_EEEEEEEEEEEvNS4_8identityENS5_IJNS4_13SM90_TMA_LOADES24_EEES22_vS23_EENS_8epilogue10collective18CollectiveEpilogueINS27_23Sm100TmaWarpSpecializedILi4ELi2ELi32ELb1ELb0EEEJSG_NS5_IJNSL_ISF_SB_EENSL_ISM_SB_EEEEENS_10bfloat16_tESK_S2F_SK_NS27_6fusion15FusionCallbacksIS2B_NS2G_17LinearCombinationIS2F_fS2F_fLNS_15FloatRoundStyleE2EEESG_S2E_JEEENS4_5SM1004TMEM4LOAD26SM100_TMEM_LOAD_32dp32b32xES24_NS1J_INS1K_ILi2ELi4ELi3EEENS1M_ILi16EEENSL_INS5_IJSC_SM_EEES1T_EEEENS4_39AutoVectorizingCopyWithAssumedAlignmentILi128EEENS4_14SM90_TMA_STOREES2U_S2W_S2W_EEEvvEEEEvNT_6ParamsE) ;  /* 0xffffff5c02bc7950 */ /* 0x000fea0003c3ffff */
        .weak           $__internal_1_$__cuda_sm10x_tcgen05_guardrail_trap_phase_invalid_during_alloc
        .type           $__internal_1_$__cuda_sm10x_tcgen05_guardrail_trap_phase_invalid_during_alloc,@function
        .size           $__internal_1_$__cuda_sm10x_tcgen05_guardrail_trap_phase_invalid_during_alloc,($__internal_2_$__cuda_sm10x_tcgen05_guardrail_trap_unallocated_columns_being_dealloced - $__internal_1_$__cuda_sm10x_tcgen05_guardrail_trap_phase_invalid_during_alloc)
$__internal_1_$__cuda_sm10x_tcgen05_guardrail_trap_phase_invalid_during_alloc:
[----:B------:R-:W-:Y:S05]  /*a110*/  BPT.TRAP 0x1 ;  /* 0x000000040000795c */ /* 0x000fea0000300000 */
[----:B------:R-:W-:-:S04]  /*a120*/  MOV R3, 0x0 ;  /* 0x0000000000037802 */ /* 0x000fc80000000f00 */
[----:B------:R-:W-:Y:S05]  /*a130*/  RET.REL.NODEC R2 `(_ZN7cutlass13device_kernelINS_4gemm6kernel13GemmUniversalIN4cute5tupleIJiiiiEEENS1_10collective13CollectiveMmaINS1_46MainloopSm100TmaUmmaWarpSpecializedBlockScaledILi5ELi2ELi2ENS5_IJNS4_1CILi1EEENSA_ILi8EEESB_EEEEENS5_IJNSA_ILi128EEESF_SF_EEENS5_IJNS_12float_e5m2_tENS_13float_ue8m0_tEEEENS5_IJNS5_IJlSB_lEEENS4_6LayoutINS5_IJNS5_IJNS5_IJNSA_ILi32EEENSA_ILi4EEEEEEiEEESP_NS5_IJSB_iEEEEEENS5_IJNS5_IJNS5_IJNSA_ILi16EEESN_EEEiEEENS5_IJNS5_IJNSA_ILi0EEESB_EEENSA_ILi512EEEEEENS5_IJSV_iEEEEEEEEEEESJ_S12_NS4_8TiledMMAINS4_8MMA_AtomIJNS4_21SM100_MMA_MXF8F6F4_SSISH_SH_fSI_Li128ELi128ELNS4_4UMMA5MajorE0ELS17_0ELNS16_7ScaleInE0ELS18_0EEEEEENSL_INS5_IJSB_SB_SB_EEENS5_IJSV_SV_SV_EEEEENS5_IJNS4_10UnderscoreES1E_S1E_EEEEENS5_IJNS4_23SM90_TMA_LOAD_MULTICASTES1H_EEENS5_IJNS4_14ComposedLayoutINS4_7SwizzleILi3ELi4ELi3EEENS4_18smem_ptr_flag_bitsILi8EEENSL_INS5_IJSC_SF_EEENS5_IJSF_SB_EEEEEEENSL_INS5_IJNS5_IJNS5_IJSO_SB_EEENS5_IJSM_SB_EEEEEESB_NS5_IJSN_SB_EEEEEENS5_IJNS5_IJNS5_IJST_SX_EEESW_EEESV_NS5_IJSB_SX_EEEEEEEEEEEvNS4_8identityENS5_IJNS4_13SM90_TMA_LOADES24_EEES22_vS23_EENS_8epilogue10collective18CollectiveEpilogueINS27_23Sm100TmaWarpSpecializedILi4ELi2ELi32ELb1ELb0EEEJSG_NS5_IJNSL_ISF_SB_EENSL_ISM_SB_EEEEENS_10bfloat16_tESK_S2F_SK_NS27_6fusion15FusionCallbacksIS2B_NS2G_17LinearCombinationIS2F_fS2F_fLNS_15FloatRoundStyleE2EEESG_S2E_JEEENS4_5SM1004TMEM4LOAD26SM100_TMEM_LOAD_32dp32b32xES24_NS1J_INS1K_ILi2ELi4ELi3EEENS1M_ILi16EEENSL_INS5_IJSC_SM_EEES1T_EEEENS4_39AutoVectorizingCopyWithAssumedAlignmentILi128EEENS4_14SM90_TMA_STOREES2U_S2W_S2W_EEEvvEEEEvNT_6ParamsE) ;  /* 0xffffff5c02b07950 */ /* 0x000fea0003c3ffff */
        .weak           $__internal_2_$__cuda_sm10x_tcgen05_guardrail_trap_unallocated_columns_being_dealloced
        .type           $__internal_2_$__cuda_sm10x_tcgen05_guardrail_trap_unallocated_columns_being_dealloced,@function
        .size           $__internal_2_$__cuda_sm10x_tcgen05_guardrail_trap_unallocated_columns_being_dealloced,(.L_x_184 - $__internal_2_$__cuda_sm10x_tcgen05_guardrail_trap_unallocated_columns_being_dealloced)
$__internal_2_$__cuda_sm10x_tcgen05_guardrail_trap_unallocated_columns_being_dealloced:
[----:B------:R-:W-:Y:S05]  /*a140*/  BPT.TRAP 0x1 ;  /* 0x000000040000795c */ /* 0x000fea0000300000 */
[----:B------:R-:W-:-:S04]  /*a150*/  HFMA2 R3, -RZ, RZ, 0, 0 ;  /* 0x00000000ff037431 */ /* 0x000fc800000001ff */
[----:B------:R-:W-:Y:S05]  /*a160*/  RET.REL.NODEC R2 `(_ZN7cutlass13device_kernelINS_4gemm6kernel13GemmUniversalIN4cute5tupleIJiiiiEEENS1_10collective13CollectiveMmaINS1_46MainloopSm100TmaUmmaWarpSpecializedBlockScaledILi5ELi2ELi2ENS5_IJNS4_1CILi1EEENSA_ILi8EEESB_EEEEENS5_IJNSA_ILi128EEESF_SF_EEENS5_IJNS_12float_e5m2_tENS_13float_ue8m0_tEEEENS5_IJNS5_IJlSB_lEEENS4_6LayoutINS5_IJNS5_IJNS5_IJNSA_ILi32EEENSA_ILi4EEEEEEiEEESP_NS5_IJSB_iEEEEEENS5_IJNS5_IJNS5_IJNSA_ILi16EEESN_EEEiEEENS5_IJNS5_IJNSA_ILi0EEESB_EEENSA_ILi512EEEEEENS5_IJSV_iEEEEEEEEEEESJ_S12_NS4_8TiledMMAINS4_8MMA_AtomIJNS4_21SM100_MMA_MXF8F6F4_SSISH_SH_fSI_Li128ELi128ELNS4_4UMMA5MajorE0ELS17_0ELNS16_7ScaleInE0ELS18_0EEEEEENSL_INS5_IJSB_SB_SB_EEENS5_IJSV_SV_SV_EEEEENS5_IJNS4_10UnderscoreES1E_S1E_EEEEENS5_IJNS4_23SM90_TMA_LOAD_MULTICASTES1H_EEENS5_IJNS4_14ComposedLayoutINS4_7SwizzleILi3ELi4ELi3EEENS4_18smem_ptr_flag_bitsILi8EEENSL_INS5_IJSC_SF_EEENS5_IJSF_SB_EEEEEEENSL_INS5_IJNS5_IJNS5_IJSO_SB_EEENS5_IJSM_SB_EEEEEESB_NS5_IJSN_SB_EEEEEENS5_IJNS5_IJNS5_IJST_SX_EEESW_EEESV_NS5_IJSB_SX_EEEEEEEEEEEvNS4_8identityENS5_IJNS4_13SM90_TMA_LOADES24_EEES22_vS23_EENS_8epilogue10collective18CollectiveEpilogueINS27_23Sm100TmaWarpSpecializedILi4ELi2ELi32ELb1ELb0EEEJSG_NS5_IJNSL_ISF_SB_EENSL_ISM_SB_EEEEENS_10bfloat16_tESK_S2F_SK_NS27_6fusion15FusionCallbacksIS2B_NS2G_17LinearCombinationIS2F_fS2F_fLNS_15FloatRoundStyleE2EEESG_S2E_JEEENS4_5SM1004TMEM4LOAD26SM100_TMEM_LOAD_32dp32b32xES24_NS1J_INS1K_ILi2ELi4ELi3EEENS1M_ILi16EEENSL_INS5_IJSC_SM_EEES1T_EEEENS4_39AutoVectorizingCopyWithAssumedAlignmentILi128EEENS4_14SM90_TMA_STOREES2U_S2W_S2W_EEEvvEEEEvNT_6ParamsE) ;  /* 0xffffff5c02a47950 */ /* 0x000fea0003c3ffff */
.L_x_183:
[----:B------:R-:W-:-:S00]  /*a170*/  BRA `(.L_x_183) ;  /* 0xfffffffc00fc7947 */ /* 0x000fc0000383ffff */
[----:B------:R-:W-:-:S00]  /*a180*/  NOP ;  /* 0x0000000000007918 */ /* 0x000fc00000000000 */
[----:B------:R-:W-:-:S00]  /*a190*/  NOP ;  /* 0x0000000000007918 */ /* 0x000fc00000000000 */
[----:B------:R-:W-:-:S00]  /*a1a0*/  NOP ;  /* 0x0000000000007918 */ /* 0x000fc00000000000 */
[----:B------:R-:W-:-:S00]  /*a1b0*/  NOP ;  /* 0x0000000000007918 */ /* 0x000fc00000000000 */
[----:B------:R-:W-:-:S00]  /*a1c0*/  NOP ;  /* 0x0000000000007918 */ /* 0x000fc00000000000 */
[----:B------:R-:W-:-:S00]  /*a1d0*/  NOP ;  /* 0x0000000000007918 */ /* 0x000fc00000000000 */
[----:B------:R-:W-:-:S00]  /*a1e0*/  NOP ;  /* 0x0000000000007918 */ /* 0x000fc00000000000 */
[----:B------:R-:W-:-:S00]  /*a1f0*/  NOP ;  /* 0x0000000000007918 */ /* 0x000fc00000000000 */
.L_x_184:


//--------------------- .nv.global.init           --------------------------
	.section	.nv.global.init,"aw",@progbits
.nv.global.init:
	.type		$str$27,@object
	.size		$str$27,($str$28 - $str$27)
$str$27:
        /*0000*/ 	.byte	0x28, 0x61, 0x64, 0x64, 0x72, 0x65, 0x73, 0x73, 0x20, 0x26, 0x20, 0x6d, 0x61, 0x73, 0x6b, 0x29
        /*0010*/ 	.byte	0x20, 0x3d, 0x3d, 0x20, 0x30, 0x00
	.type		$str$28,@object
	.size		$str$28,($str$26 - $str$28)
$str$28:
        /*0016*/ 	.byte	0x2f, 0x74, 0x6d, 0x70, 0x2f, 0x63, 0x75, 0x74, 0x6c, 0x61, 0x73, 0x73, 0x5f, 0x73, 0x77, 0x65
        /*0026*/ 	.byte	0x65, 0x70, 0x5f, 0x73, 0x72, 0x63, 0x2f, 0x69, 0x6e, 0x63, 0x6c, 0x75, 0x64, 0x65, 0x2f, 0x63
        /*0036*/ 	.byte	0x75, 0x74, 0x65, 0x2f, 0x70, 0x6f, 0x69, 0x6e, 0x74, 0x65, 0x72, 0x5f, 0x66, 0x6c, 0x61, 0x67
        /*0046*/ 	.byte	0x67, 0x65, 0x64, 0x2e, 0x68, 0x70, 0x70, 0x00
	.type		$str$26,@object
	.size		$str$26,($str$25 - $str$26)
$str$26:
        /*004e*/ 	.byte	0x2f, 0x74, 0x6d, 0x70, 0x2f, 0x63, 0x75, 0x74, 0x6c, 0x61, 0x73, 0x73, 0x5f, 0x73, 0x77, 0x65
        /*005e*/ 	.byte	0x65, 0x70, 0x5f, 0x73, 0x72, 0x63, 0x2f, 0x69, 0x6e, 0x63, 0x6c, 0x75, 0x64, 0x65, 0x2f, 0x63
        /*006e*/ 	.byte	0x75, 0x74, 0x65, 0x2f, 0x61, 0x74, 0x6f, 0x6d, 0x2f, 0x63, 0x6f, 0x70, 0x79, 0x5f, 0x74, 0x72
        /*007e*/ 	.byte	0x61, 0x69, 0x74, 0x73, 0x5f, 0x73, 0x6d, 0x31, 0x30, 0x30, 0x2e, 0x68, 0x70, 0x70, 0x00
	.type		$str$25,@object
	.size		$str$25,(__unnamed_1 - $str$25)
$str$25:
        /*008d*/ 	.byte	0x28, 0x28, 0x75, 0x69, 0x6e, 0x74, 0x33, 0x32, 0x5f, 0x74, 0x28, 0x74, 0x68, 0x72, 0x65, 0x61
        /*009d*/ 	.byte	0x64, 0x49, 0x64, 0x78, 0x2e, 0x78, 0x29, 0x20, 0x2f, 0x20, 0x33, 0x32, 0x29, 0x20, 0x25, 0x20
        /*00ad*/ 	.byte	0x34, 0x29, 0x20, 0x3d, 0x3d, 0x20, 0x28, 0x28, 0x28, 0x74, 0x6d, 0x65, 0x6d, 0x5f, 0x61, 0x64
        /*00bd*/ 	.byte	0x64, 0x72, 0x20, 0x3e, 0x3e, 0x20, 0x31, 0x36, 0x29, 0x20, 0x2f, 0x20, 0x33, 0x32, 0x29, 0x20
        /*00cd*/ 	.byte	0x25, 0x20, 0x34, 0x29, 0x00
	.type		__unnamed_1,@object
	.size		__unnamed_1,(__unnamed_2 - __unnamed_1)
__unnamed_1:
        /*00d2*/ 	.byte	0x61, 0x75, 0x74, 0x6f, 0x20, 0x63, 0x75, 0x74, 0x65, 0x3a, 0x3a, 0x61, 0x73, 0x5f, 0x70, 0x6f
        /* <DEDUP_REMOVED lines=24> */
        /*0262*/ 	.byte	0x34, 0x30, 0x39, 0x36, 0x3e, 0x3e, 0x3e, 0x3e, 0x5d, 0x00
	.type		__unnamed_2,@object
	.size		__unnamed_2,(.L_2 - __unnamed_2)
__unnamed_2:
        /* <DEDUP_REMOVED lines=42> */
        /*050c*/ 	.byte	0x3e, 0x3e, 0x5d, 0x00
.L_2:


//--------------------- .nv.shared._ZN7cutlass13device_kernelINS_4gemm6kernel13GemmUniversalIN4cute5tupleIJiiiiEEENS1_10collective13CollectiveMmaINS1_46MainloopSm100TmaUmmaWarpSpecializedBlockScaledILi5ELi2ELi2ENS5_IJNS4_1CILi1EEENSA_ILi8EEESB_EEEEENS5_IJNSA_ILi128EEESF_SF_EEENS5_IJNS_12float_e5m2_tENS_13float_ue8m0_tEEEENS5_IJNS5_IJlSB_lEEENS4_6LayoutINS5_IJNS5_IJNS5_IJNSA_ILi32EEENSA_ILi4EEEEEEiEEESP_NS5_IJSB_iEEEEEENS5_IJNS5_IJNS5_IJNSA_ILi16EEESN_EEEiEEENS5_IJNS5_IJNSA_ILi0EEESB_EEENSA_ILi512EEEEEENS5_IJSV_iEEEEEEEEEEESJ_S12_NS4_8TiledMMAINS4_8MMA_AtomIJNS4_21SM100_MMA_MXF8F6F4_SSISH_SH_fSI_Li128ELi128ELNS4_4UMMA5MajorE0ELS17_0ELNS16_7ScaleInE0ELS18_0EEEEEENSL_INS5_IJSB_SB_SB_EEENS5_IJSV_SV_SV_EEEEENS5_IJNS4_10UnderscoreES1E_S1E_EEEEENS5_IJNS4_23SM90_TMA_LOAD_MULTICASTES1H_EEENS5_IJNS4_14ComposedLayoutINS4_7SwizzleILi3ELi4ELi3EEENS4_18smem_ptr_flag_bitsILi8EEENSL_INS5_IJSC_SF_EEENS5_IJSF_SB_EEEEEEENSL_INS5_IJNS5_IJNS5_IJSO_SB_EEENS5_IJSM_SB_EEEEEESB_NS5_IJSN_SB_EEEEEENS5_IJNS5_IJNS5_IJST_SX_EEESW_EEESV_NS5_IJSB_SX_EEEEEEEEEEEvNS4_8identityENS5_IJNS4_13SM90_TMA_LOADES24_EEES22_vS23_EENS_8epilogue10collective18CollectiveEpilogueINS27_23Sm100TmaWarpSpecializedILi4ELi2ELi32ELb1ELb0EEEJSG_NS5_IJNSL_ISF_SB_EENSL_ISM_SB_EEEEENS_10bfloat16_tESK_S2F_SK_NS27_6fusion15FusionCallbacksIS2B_NS2G_17LinearCombinationIS2F_fS2F_fLNS_15FloatRoundStyleE2EEESG_S2E_JEEENS4_5SM1004TMEM4LOAD26SM100_TMEM_LOAD_32dp32b32xES24_NS1J_INS1K_ILi2ELi4ELi3EEENS1M_ILi16EEENSL_INS5_IJSC_SM_EEES1T_EEEENS4_39AutoVectorizingCopyWithAssumedAlignmentILi128EEENS4_14SM90_TMA_STOREES2U_S2W_S2W_EEEvvEEEEvNT_6ParamsE --------------------------
	.section	.nv.shared._ZN7cutlass13device_kernelINS_4gemm6kernel13GemmUniversalIN4cute5tupleIJiiiiEEENS1_10collective13CollectiveMmaINS1_46MainloopSm100TmaUmmaWarpSpecializedBlockScaledILi5ELi2ELi2ENS5_IJNS4_1CILi1EEENSA_ILi8EEESB_EEEEENS5_IJNSA_ILi128EEESF_SF_EEENS5_IJNS_12float_e5m2_tENS_13float_ue8m0_tEEEENS5_IJNS5_IJlSB_lEEENS4_6LayoutINS5_IJNS5_IJNS5_IJNSA_ILi32EEENSA_ILi4EEEEEEiEEESP_NS5_IJSB_iEEEEEENS5_IJNS5_IJNS5_IJNSA_ILi16EEESN_EEEiEEENS5_IJNS5_IJNSA_ILi0EEESB_EEENSA_ILi512EEEEEENS5_IJSV_iEEEEEEEEEEESJ_S12_NS4_8TiledMMAINS4_8MMA_AtomIJNS4_21SM100_MMA_MXF8F6F4_SSISH_SH_fSI_Li128ELi128ELNS4_4UMMA5MajorE0ELS17_0ELNS16_7ScaleInE0ELS18_0EEEEEENSL_INS5_IJSB_SB_SB_EEENS5_IJSV_SV_SV_EEEEENS5_IJNS4_10UnderscoreES1E_S1E_EEEEENS5_IJNS4_23SM90_TMA_LOAD_MULTICASTES1H_EEENS5_IJNS4_14ComposedLayoutINS4_7SwizzleILi3ELi4ELi3EEENS4_18smem_ptr_flag_bitsILi8EEENSL_INS5_IJSC_SF_EEENS5_IJSF_SB_EEEEEEENSL_INS5_IJNS5_IJNS5_IJSO_SB_EEENS5_IJSM_SB_EEEEEESB_NS5_IJSN_SB_EEEEEENS5_IJNS5_IJNS5_IJST_SX_EEESW_EEESV_NS5_IJSB_SX_EEEEEEEEEEEvNS4_8identityENS5_IJNS4_13SM90_TMA_LOADES24_EEES22_vS23_EENS_8epilogue10collective18CollectiveEpilogueINS27_23Sm100TmaWarpSpecializedILi4ELi2ELi32ELb1ELb0EEEJSG_NS5_IJNSL_ISF_SB_EENSL_ISM_SB_EEEEENS_10bfloat16_tESK_S2F_SK_NS27_6fusion15FusionCallbacksIS2B_NS2G_17LinearCombinationIS2F_fS2F_fLNS_15FloatRoundStyleE2EEESG_S2E_JEEENS4_5SM1004TMEM4LOAD26SM100_TMEM_LOAD_32dp32b32xES24_NS1J_INS1K_ILi2ELi4ELi3EEENS1M_ILi16EEENSL_INS5_IJSC_SM_EEES1T_EEEENS4_39AutoVectorizingCopyWithAssumedAlignmentILi128EEENS4_14SM90_TMA_STOREES2U_S2W_S2W_EEEvvEEEEvNT_6ParamsE,"aw",@nobits
	.sectionflags	@""
	.align	16
	.zero		1024


//--------------------- .nv.shared.reserved.0     --------------------------
	.section	.nv.shared.reserved.0,"aw",@nobits
	.weak		__nv_reservedSMEM_offset_0_alias
	.size		__nv_reservedSMEM_offset_0_alias, 0, 64
	.other		__nv_reservedSMEM_offset_0_alias,@"STO_CUDA_RESERVED_SHARED STV_DEFAULT"
__nv_reservedSMEM_offset_0_alias:
	.zero		0
.nv.shared.reserved.0:
	.zero		64
	.weak		__nv_reservedSMEM_tcgen05_partition
	.type		__nv_reservedSMEM_tcgen05_partition,@object
	.size		__nv_reservedSMEM_tcgen05_partition,(.L_0 - __nv_reservedSMEM_tcgen05_partition)
__nv_reservedSMEM_tcgen05_partition:
	.zero		32
.L_0:


//--------------------- .nv.global                --------------------------
	.section	.nv.global,"aw",@nobits
.nv.global:
	.type		_ZN40_INTERNAL_ae625a5c_4_k_cu_cb2c9b83_211394cute1_E,@object
	.size		_ZN40_INTERNAL_ae625a5c_4_k_cu_cb2c9b83_211394cute1_E,(_ZN40_INTERNAL_ae625a5c_4_k_cu_cb2c9b83_211394cuda3std3__45__cpo6cbeginE - _ZN40_INTERNAL_ae625a5c_4_k_cu_cb2c9b83_211394cute1_E)
_ZN40_INTERNAL_ae625a5c_4_k_cu_cb2c9b83_211394cute1_E:
	.zero		1
	.type		_ZN40_INTERNAL_ae625a5c_4_k_cu_cb2c9b83_211394cuda3std3__45__cpo6cbeginE,@object
	.size		_ZN40_INTERNAL_ae625a5c_4_k_cu_cb2c9b83_211394cuda3std3__45__cpo6cbeginE,(_ZN40_INTERNAL_ae625a5c_4_k_cu_cb2c9b83_211394cuda3std3__48in_placeE - _ZN40_INTERNAL_ae625a5c_4_k_cu_cb2c9b83_211394cuda3std3__45__cpo6cbeginE)
_ZN40_INTERNAL_ae625a5c_4_k_cu_cb2c9b83_211394cuda3std3__45__cpo6cbeginE:
	.zero		1
	.type		_ZN40_INTERNAL_ae625a5c_4_k_cu_cb2c9b83_211394cuda3std3__48in_placeE,@object
	.size		_ZN40_INTERNAL_ae625a5c_4_k_cu_cb2c9b83_211394cuda3std3__48in_placeE,(_ZN40_INTERNAL_ae625a5c_4_k_cu_cb2c9b83_211394cuda3std6ranges3__45__cpo9iter_moveE - _ZN40_INTERNAL_ae625a5c_4_k_cu_cb2c9b83_211394cuda3std3__48in_placeE)
_ZN40_INTERNAL_ae625a5c_4_k_cu_cb2c9b83_211394cuda3std3__48in_placeE:
	.zero		1
	.type		_ZN40_INTERNAL_ae625a5c_4_k_cu_cb2c9b83_211394cuda3std6ranges3__45__cpo9iter_moveE,@object
	.size		_ZN40_INTERNAL_ae625a5c_4_k_cu_cb2c9b83_211394cuda3std6ranges3__45__cpo9iter_moveE,(_ZN40_INTERNAL_ae625a5c_4_k_cu_cb2c9b83_211394cuda3std3__45__cpo5beginE - _ZN40_INTERNAL_ae625a5c_4_k_cu_cb2c9b83_211394cuda3std6ranges3__45__cpo9iter_moveE)
_ZN40_INTERNAL_ae625a5c_4_k_cu_cb2c9b83_211394cuda3std6ranges3__45__cpo9iter_moveE:
	.zero		1
	.type		_ZN40_INTERNAL_ae625a5c_4_k_cu_cb2c9b83_211394cuda3std3__45__cpo5beginE,@object
	.size		_ZN40_INTERNAL_ae625a5c_4_k_cu_cb2c9b83_211394cuda3std3__45__cpo5beginE,(_ZN40_INTERNAL_ae625a5c_4_k_cu_cb2c9b83_211394cuda3std3__442_GLOBAL__N__ae625a5c_4_k_cu_cb2c9b83_211396ignoreE - _ZN40_INTERNAL_ae625a5c_4_k_cu_cb2c9b83_211394cuda3std3__45__cpo5beginE)
_ZN40_INTERNAL_ae625a5c_4_k_cu_cb2c9b83_211394cuda3std3__45__cpo5beginE:
	.zero		1
	.type		_ZN40_INTERNAL_ae625a5c_4_k_cu_cb2c9b83_211394cuda3std3__442_GLOBAL__N__ae625a5c_4_k_cu_cb2c9b83_211396ignoreE,@object
	.size		_ZN40_INTERNAL_ae625a5c_4_k_cu_cb2c9b83_211394cuda3std3__442_GLOBAL__N__ae625a5c_4_k_cu_cb2c9b83_211396ignoreE,(_ZN40_INTERNAL_ae625a5c_4_k_cu_cb2c9b83_211394cute7productE - _ZN40_INTERNAL_ae625a5c_4_k_cu_cb2c9b83_211394cuda3std3__442_GLOBAL__N__ae625a5c_4_k_cu_cb2c9b83_211396ignoreE)
_ZN40_INTERNAL_ae625a5c_4_k_cu_cb2c9b83_211394cuda3std3__442_GLOBAL__N__ae625a5c_4_k_cu_cb2c9b83_211396ignoreE:
	.zero		1
	.type		_ZN40_INTERNAL_ae625a5c_4_k_cu_cb2c9b83_211394cute7productE,@object
	.size		_ZN40_INTERNAL_ae625a5c_4_k_cu_cb2c9b83_211394cute7productE,(_ZN40_INTERNAL_ae625a5c_4_k_cu_cb2c9b83_211394cuda3std3__45__cpo3endE - _ZN40_INTERNAL_ae625a5c_4_k_cu_cb2c9b83_211394cute7productE)
_ZN40_INTERNAL_ae625a5c_4_k_cu_cb2c9b83_211394cute7productE:
	.zero		1
	.type		_ZN40_INTERNAL_ae625a5c_4_k_cu_cb2c9b83_211394cuda3std3__45__cpo3endE,@object
	.size		_ZN40_INTERNAL_ae625a5c_4_k_cu_cb2c9b83_211394cuda3std3__45__cpo3endE,(_ZN40_INTERNAL_ae625a5c_4_k_cu_cb2c9b83_211394cuda3std3__419piecewise_constructE - _ZN40_INTERNAL_ae625a5c_4_k_cu_cb2c9b83_211394cuda3std3__45__cpo3endE)
_ZN40_INTERNAL_ae625a5c_4_k_cu_cb2c9b83_211394cuda3std3__45__cpo3endE:
	.zero		1
	.type		_ZN40_INTERNAL_ae625a5c_4_k_cu_cb2c9b83_211394cuda3std3__419piecewise_constructE,@object
	.size		_ZN40_INTERNAL_ae625a5c_4_k_cu_cb2c9b83_211394cuda3std3__419piecewise_constructE,(_ZN40_INTERNAL_ae625a5c_4_k_cu_cb2c9b83_211394cuda3std3__45__cpo4cendE - _ZN40_INTERNAL_ae625a5c_4_k_cu_cb2c9b83_211394cuda3std3__419piecewise_constructE)
_ZN40_INTERNAL_ae625a5c_4_k_cu_cb2c9b83_211394cuda3std3__419piecewise_constructE:
	.zero		1
	.type		_ZN40_INTERNAL_ae625a5c_4_k_cu_cb2c9b83_211394cuda3std3__45__cpo4cendE,@object
	.size		_ZN40_INTERNAL_ae625a5c_4_k_cu_cb2c9b83_211394cuda3std3__45__cpo4cendE,(_ZN40_INTERNAL_ae625a5c_4_k_cu_cb2c9b83_211394cuda3std6ranges3__45__cpo4swapE - _ZN40_INTERNAL_ae625a5c_4_k_cu_cb2c9b83_211394cuda3std3__45__cpo4cendE)
_ZN40_INTERNAL_ae625a5c_4_k_cu_cb2c9b83_211394cuda3std3__45__cpo4cendE:
	.zero		1
	.type		_ZN40_INTERNAL_ae625a5c_4_k_cu_cb2c9b83_211394cuda3std6ranges3__45__cpo4swapE,@object
	.size		_ZN40_INTERNAL_ae625a5c_4_k_cu_cb2c9b83_211394cuda3std6ranges3__45__cpo4swapE,(.L_10 - _ZN40_INTERNAL_ae625a5c_4_k_cu_cb2c9b83_211394cuda3std6ranges3__45__cpo4swapE)
_ZN40_INTERNAL_ae625a5c_4_k_cu_cb2c9b83_211394cuda3std6ranges3__45__cpo4swapE:
	.zero		1
.L_10:


//--------------------- .nv.constant0._ZN7cutlass13device_kernelINS_4gemm6kernel13GemmUniversalIN4cute5tupleIJiiiiEEENS1_10collective13CollectiveMmaINS1_46MainloopSm100TmaUmmaWarpSpecializedBlockScaledILi5ELi2ELi2ENS5_IJNS4_1CILi1EEENSA_ILi8EEESB_EEEEENS5_IJNSA_ILi128EEESF_SF_EEENS5_IJNS_12float_e5m2_tENS_13float_ue8m0_tEEEENS5_IJNS5_IJlSB_lEEENS4_6LayoutINS5_IJNS5_IJNS5_IJNSA_ILi32EEENSA_ILi4EEEEEEiEEESP_NS5_IJSB_iEEEEEENS5_IJNS5_IJNS5_IJNSA_ILi16EEESN_EEEiEEENS5_IJNS5_IJNSA_ILi0EEESB_EEENSA_ILi512EEEEEENS5_IJSV_iEEEEEEEEEEESJ_S12_NS4_8TiledMMAINS4_8MMA_AtomIJNS4_21SM100_MMA_MXF8F6F4_SSISH_SH_fSI_Li128ELi128ELNS4_4UMMA5MajorE0ELS17_0ELNS16_7ScaleInE0ELS18_0EEEEEENSL_INS5_IJSB_SB_SB_EEENS5_IJSV_SV_SV_EEEEENS5_IJNS4_10UnderscoreES1E_S1E_EEEEENS5_IJNS4_23SM90_TMA_LOAD_MULTICASTES1H_EEENS5_IJNS4_14ComposedLayoutINS4_7SwizzleILi3ELi4ELi3EEENS4_18smem_ptr_flag_bitsILi8EEENSL_INS5_IJSC_SF_EEENS5_IJSF_SB_EEEEEEENSL_INS5_IJNS5_IJNS5_IJSO_SB_EEENS5_IJSM_SB_EEEEEESB_NS5_IJSN_SB_EEEEEENS5_IJNS5_IJNS5_IJST_SX_EEESW_EEESV_NS5_IJSB_SX_EEEEEEEEEEEvNS4_8identityENS5_IJNS4_13SM90_TMA_LOADES24_EEES22_vS23_EENS_8epilogue10collective18CollectiveEpilogueINS27_23Sm100TmaWarpSpecializedILi4ELi2ELi32ELb1ELb0EEEJSG_NS5_IJNSL_ISF_SB_EENSL_ISM_SB_EEEEENS_10bfloat16_tESK_S2F_SK_NS27_6fusion15FusionCallbacksIS2B_NS2G_17LinearCombinationIS2F_fS2F_fLNS_15FloatRoundStyleE2EEESG_S2E_JEEENS4_5SM1004TMEM4LOAD26SM100_TMEM_LOAD_32dp32b32xES24_NS1J_INS1K_ILi2ELi4ELi3EEENS1M_ILi16EEENSL_INS5_IJSC_SM_EEES1T_EEEENS4_39AutoVectorizingCopyWithAssumedAlignmentILi128EEENS4_14SM90_TMA_STOREES2U_S2W_S2W_EEEvvEEEEvNT_6ParamsE --------------------------
	.section	.nv.constant0._ZN7cutlass13device_kernelINS_4gemm6kernel13GemmUniversalIN4cute5tupleIJiiiiEEENS1_10collective13CollectiveMmaINS1_46MainloopSm100TmaUmmaWarpSpecializedBlockScaledILi5ELi2ELi2ENS5_IJNS4_1CILi1EEENSA_ILi8EEESB_EEEEENS5_IJNSA_ILi128EEESF_SF_EEENS5_IJNS_12float_e5m2_tENS_13float_ue8m0_tEEEENS5_IJNS5_IJlSB_lEEENS4_6LayoutINS5_IJNS5_IJNS5_IJNSA_ILi32EEENSA_ILi4EEEEEEiEEESP_NS5_IJSB_iEEEEEENS5_IJNS5_IJNS5_IJNSA_ILi16EEESN_EEEiEEENS5_IJNS5_IJNSA_ILi0EEESB_EEENSA_ILi512EEEEEENS5_IJSV_iEEEEEEEEEEESJ_S12_NS4_8TiledMMAINS4_8MMA_AtomIJNS4_21SM100_MMA_MXF8F6F4_SSISH_SH_fSI_Li128ELi128ELNS4_4UMMA5MajorE0ELS17_0ELNS16_7ScaleInE0ELS18_0EEEEEENSL_INS5_IJSB_SB_SB_EEENS5_IJSV_SV_SV_EEEEENS5_IJNS4_10UnderscoreES1E_S1E_EEEEENS5_IJNS4_23SM90_TMA_LOAD_MULTICASTES1H_EEENS5_IJNS4_14ComposedLayoutINS4_7SwizzleILi3ELi4ELi3EEENS4_18smem_ptr_flag_bitsILi8EEENSL_INS5_IJSC_SF_EEENS5_IJSF_SB_EEEEEEENSL_INS5_IJNS5_IJNS5_IJSO_SB_EEENS5_IJSM_SB_EEEEEESB_NS5_IJSN_SB_EEEEEENS5_IJNS5_IJNS5_IJST_SX_EEESW_EEESV_NS5_IJSB_SX_EEEEEEEEEEEvNS4_8identityENS5_IJNS4_13SM90_TMA_LOADES24_EEES22_vS23_EENS_8epilogue10collective18CollectiveEpilogueINS27_23Sm100TmaWarpSpecializedILi4ELi2ELi32ELb1ELb0EEEJSG_NS5_IJNSL_ISF_SB_EENSL_ISM_SB_EEEEENS_10bfloat16_tESK_S2F_SK_NS27_6fusion15FusionCallbacksIS2B_NS2G_17LinearCombinationIS2F_fS2F_fLNS_15FloatRoundStyleE2EEESG_S2E_JEEENS4_5SM1004TMEM4LOAD26SM100_TMEM_LOAD_32dp32b32xES24_NS1J_INS1K_ILi2ELi4ELi3EEENS1M_ILi16EEENSL_INS5_IJSC_SM_EEES1T_EEEENS4_39AutoVectorizingCopyWithAssumedAlignmentILi128EEENS4_14SM90_TMA_STOREES2U_S2W_S2W_EEEvvEEEEvNT_6ParamsE,"a",@progbits
	.sectionflags	@""
	.align	4
.nv.constant0._ZN7cutlass13device_kernelINS_4gemm6kernel13GemmUniversalIN4cute5tupleIJiiiiEEENS1_10collective13CollectiveMmaINS1_46MainloopSm100TmaUmmaWarpSpecializedBlockScaledILi5ELi2ELi2ENS5_IJNS4_1CILi1EEENSA_ILi8EEESB_EEEEENS5_IJNSA_ILi128EEESF_SF_EEENS5_IJNS_12float_e5m2_tENS_13float_ue8m0_tEEEENS5_IJNS5_IJlSB_lEEENS4_6LayoutINS5_IJNS5_IJNS5_IJNSA_ILi32EEENSA_ILi4EEEEEEiEEESP_NS5_IJSB_iEEEEEENS5_IJNS5_IJNS5_IJNSA_ILi16EEESN_EEEiEEENS5_IJNS5_IJNSA_ILi0EEESB_EEENSA_ILi512EEEEEENS5_IJSV_iEEEEEEEEEEESJ_S12_NS4_8TiledMMAINS4_8MMA_AtomIJNS4_21SM100_MMA_MXF8F6F4_SSISH_SH_fSI_Li128ELi128ELNS4_4UMMA5MajorE0ELS17_0ELNS16_7ScaleInE0ELS18_0EEEEEENSL_INS5_IJSB_SB_SB_EEENS5_IJSV_SV_SV_EEEEENS5_IJNS4_10UnderscoreES1E_S1E_EEEEENS5_IJNS4_23SM90_TMA_LOAD_MULTICASTES1H_EEENS5_IJNS4_14ComposedLayoutINS4_7SwizzleILi3ELi4ELi3EEENS4_18smem_ptr_flag_bitsILi8EEENSL_INS5_IJSC_SF_EEENS5_IJSF_SB_EEEEEEENSL_INS5_IJNS5_IJNS5_IJSO_SB_EEENS5_IJSM_SB_EEEEEESB_NS5_IJSN_SB_EEEEEENS5_IJNS5_IJNS5_IJST_SX_EEESW_EEESV_NS5_IJSB_SX_EEEEEEEEEEEvNS4_8identityENS5_IJNS4_13SM90_TMA_LOADES24_EEES22_vS23_EENS_8epilogue10collective18CollectiveEpilogueINS27_23Sm100TmaWarpSpecializedILi4ELi2ELi32ELb1ELb0EEEJSG_NS5_IJNSL_ISF_SB_EENSL_ISM_SB_EEEEENS_10bfloat16_tESK_S2F_SK_NS27_6fusion15FusionCallbacksIS2B_NS2G_17LinearCombinationIS2F_fS2F_fLNS_15FloatRoundStyleE2EEESG_S2E_JEEENS4_5SM1004TMEM4LOAD26SM100_TMEM_LOAD_32dp32b32xES24_NS1J_INS1K_ILi2ELi4ELi3EEENS1M_ILi16EEENSL_INS5_IJSC_SM_EEES1T_EEEENS4_39AutoVectorizingCopyWithAssumedAlignmentILi128EEENS4_14SM90_TMA_STOREES2U_S2W_S2W_EEEvvEEEEvNT_6ParamsE:
	.zero		3968


//--------------------- SYMBOLS --------------------------

	.type		.nv.reservedSmem.offset0,@object
	.size		.nv.reservedSmem.offset0,0x4
	.type		.nv.reservedSmem.cap,@object
	.size		.nv.reservedSmem.cap,0x4
	.type		__assertfail,@function
